def attn_fwd(
    Q,
    K,
    V,
    Out,
    Lse,
    sm_scale,
    stride_qz,
    stride_qh,
    stride_qm,
    stride_qk,
    stride_kz,
    stride_kh,
    stride_kn,
    stride_kk,
    stride_vz,
    stride_vh,
    stride_vn,
    stride_vk,
    stride_oz,
    stride_oh,
    stride_om,
    stride_ok,
    seqlen_q,
    seqlen_k,
    BLOCK_M: tl.constexpr,
    BLOCK_N: tl.constexpr,
    HEAD_DIM: tl.constexpr,
    CAUSAL: tl.constexpr,
):
    start_m = tl.program_id(0)
    off_hz = tl.program_id(1)
    q_off = off_hz * stride_qh
    k_off = off_hz * stride_kh
    v_off = off_hz * stride_vh
    offs_m = start_m * BLOCK_M + tl.arange(0, BLOCK_M)
    offs_d = tl.arange(0, HEAD_DIM)
    offs_n = tl.arange(0, BLOCK_N)
    q_ptrs = Q + q_off + offs_m[:, None] * stride_qm + offs_d[None, :] * stride_qk
    k_ptrs = K + k_off + offs_d[:, None] * stride_kk + offs_n[None, :] * stride_kn
    v_ptrs = V + v_off + offs_n[:, None] * stride_vn + offs_d[None, :] * stride_vk
    m_i = tl.full([BLOCK_M], float("-inf"), dtype=tl.float32)
    l_i = tl.zeros([BLOCK_M], dtype=tl.float32) + 1.0
    acc = tl.zeros([BLOCK_M, HEAD_DIM], dtype=tl.float32)
    q = tl.load(q_ptrs)
    acc, l_i, m_i = _attn_fwd_inner(
        acc,
        l_i,
        m_i,
        q,
        k_ptrs,
        v_ptrs,
        sm_scale,
        stride_kn,
        stride_vn,
        start_m,
        seqlen_k,
        BLOCK_M,
        BLOCK_N,
        HEAD_DIM,
        CAUSAL,
    )
    acc = acc / l_i[:, None]
    lse = m_i + tl.math.log2(l_i) / 1.4426950408889634
    o_ptrs = (
        Out
        + off_hz * stride_oh
        + offs_m[:, None] * stride_om
        + offs_d[None, :] * stride_ok
    )
    tl.store(o_ptrs, acc.to(Out.dtype.element_ty))
    tl.store(Lse + off_hz * seqlen_q + offs_m, lse)

# config = {"BLOCK_M": 256, "BLOCK_N": 32, "HEAD_DIM": 32, "arch": "sm_90", "causal": false, "dtype": "fp16", "num_stages": 4, "num_warps": 8}
# arch = sm_90


// ===== COMPILED SASS (sm_90a) =====

	.target	sm_90a

	.elftype	@"ET_EXEC"


//--------------------- .note.nv.tkinfo           --------------------------
	.section	.note.nv.tkinfo,"",@"SHT_NOTE"
	.sectionflags	@"SHF_NOTE_NV_TKINFO"
	.tkinfo
        /*0018*/ 	.word	0x00000002
        /*0030*/ 	.string	""
        /*0030*/ 	.string	"ptxas"
        /*0030*/ 	.string	"Cuda compilation tools, release 13.0, V13.0.88"
        /*0030*/ 	.string	"Build cuda_13.0.r13.0/compiler.36424714_0"
        /*0030*/ 	.string	"-v  -suppress-debug-info  -lineinfo  -arch sm_90a "



//--------------------- .note.nv.cuinfo           --------------------------
	.section	.note.nv.cuinfo,"",@"SHT_NOTE"
	.sectionflags	@"SHF_NOTE_NV_CUINFO"
        /*0018*/ 	.short	0x0002
        /*001a*/ 	.short	0x005a
        /*001c*/ 	.short	0x0082
	.zero		2


//--------------------- .nv.info                  --------------------------
	.section	.nv.info,"",@"SHT_CUDA_INFO"
	.align	4


	//----- nvinfo : EIATTR_REGCOUNT
	.align		4
        /*0000*/ 	.byte	0x04, 0x2f
        /*0002*/ 	.short	(.L_2 - .L_1)
	.align		4
.L_1:
        /*0004*/ 	.word	index@(attn_fwd)
        /*0008*/ 	.word	0x00000080


	//----- nvinfo : EIATTR_FRAME_SIZE
	.align		4
.L_2:
        /*000c*/ 	.byte	0x04, 0x11
        /*000e*/ 	.short	(.L_4 - .L_3)
	.align		4
.L_3:
        /*0010*/ 	.word	index@(attn_fwd)
        /*0014*/ 	.word	0x00000000


	//----- nvinfo : EIATTR_MIN_STACK_SIZE
	.align		4
.L_4:
        /*0018*/ 	.byte	0x04, 0x12
        /*001a*/ 	.short	(.L_6 - .L_5)
	.align		4
.L_5:
        /*001c*/ 	.word	index@(attn_fwd)
        /*0020*/ 	.word	0x00000000
.L_6:


//--------------------- .nv.compat                --------------------------
	.section	.nv.compat,"",@"SHT_CUDA_COMPAT_INFO"
	.align	4
        /*0000*/ 	.byte	0x02, 0x09, 0x01, 0x00, 0x02, 0x02, 0x04, 0x00, 0x02, 0x05, 0x05, 0x00, 0x03, 0x07, 0x01, 0x01
        /*0010*/ 	.byte	0x02, 0x03, 0x00, 0x00, 0x02, 0x06, 0x01, 0x00, 0x04, 0x0b, 0x08, 0x00, 0x00, 0x00, 0x00, 0x00
        /*0020*/ 	.byte	0x00, 0x00, 0x00, 0x00


//--------------------- .nv.info.attn_fwd         --------------------------
	.section	.nv.info.attn_fwd,"",@"SHT_CUDA_INFO"
	.sectionflags	@""
	.align	4


	//----- nvinfo : EIATTR_CUDA_API_VERSION
	.align		4
        /*0000*/ 	.byte	0x04, 0x37
        /*0002*/ 	.short	(.L_8 - .L_7)
.L_7:
        /*0004*/ 	.word	0x00000082


	//----- nvinfo : EIATTR_KPARAM_INFO
	.align		4
.L_8:
        /*0008*/ 	.byte	0x04, 0x17
        /*000a*/ 	.short	(.L_10 - .L_9)
.L_9:
        /*000c*/ 	.word	0x00000000
        /*0010*/ 	.short	0x0019
        /*0012*/ 	.short	0x0080
        /*0014*/ 	.byte	0x00, 0xf4, 0x21, 0x00


	//----- nvinfo : EIATTR_KPARAM_INFO
	.align		4
.L_10:
        /*0018*/ 	.byte	0x04, 0x17
        /*001a*/ 	.short	(.L_12 - .L_11)
.L_11:
        /*001c*/ 	.word	0x00000000
        /*0020*/ 	.short	0x0018
        /*0022*/ 	.short	0x0078
        /*0024*/ 	.byte	0x00, 0xf4, 0x21, 0x00


	//----- nvinfo : EIATTR_KPARAM_INFO
	.align		4
.L_12:
        /*0028*/ 	.byte	0x04, 0x17
        /*002a*/ 	.short	(.L_14 - .L_13)
.L_13:
        /*002c*/ 	.word	0x00000000
        /*0030*/ 	.short	0x0017
        /*0032*/ 	.short	0x0070
        /*0034*/ 	.byte	0x00, 0xf0, 0x11, 0x00


	//----- nvinfo : EIATTR_KPARAM_INFO
	.align		4
.L_14:
        /*0038*/ 	.byte	0x04, 0x17
        /*003a*/ 	.short	(.L_16 - .L_15)
.L_15:
        /*003c*/ 	.word	0x00000000
        /*0040*/ 	.short	0x0016
        /*0042*/ 	.short	0x006c
        /*0044*/ 	.byte	0x00, 0xf0, 0x11, 0x00


	//----- nvinfo : EIATTR_KPARAM_INFO
	.align		4
.L_16:
        /*0048*/ 	.byte	0x04, 0x17
        /*004a*/ 	.short	(.L_18 - .L_17)
.L_17:
        /*004c*/ 	.word	0x00000000
        /*0050*/ 	.short	0x0015
        /*0052*/ 	.short	0x0068
        /*0054*/ 	.byte	0x00, 0xf0, 0x11, 0x00


	//----- nvinfo : EIATTR_KPARAM_INFO
	.align		4
.L_18:
        /*0058*/ 	.byte	0x04, 0x17
        /*005a*/ 	.short	(.L_20 - .L_19)
.L_19:
        /*005c*/ 	.word	0x00000000
        /*0060*/ 	.short	0x0014
        /*0062*/ 	.short	0x0064
        /*0064*/ 	.byte	0x00, 0xf0, 0x11, 0x00


	//----- nvinfo : EIATTR_KPARAM_INFO
	.align		4
.L_20:
        /*0068*/ 	.byte	0x04, 0x17
        /*006a*/ 	.short	(.L_22 - .L_21)
.L_21:
        /*006c*/ 	.word	0x00000000
        /*0070*/ 	.short	0x0013
        /*0072*/ 	.short	0x0060
        /*0074*/ 	.byte	0x00, 0xf0, 0x11, 0x00


	//----- nvinfo : EIATTR_KPARAM_INFO
	.align		4
.L_22:
        /*0078*/ 	.byte	0x04, 0x17
        /*007a*/ 	.short	(.L_24 - .L_23)
.L_23:
        /*007c*/ 	.word	0x00000000
        /*0080*/ 	.short	0x0012
        /*0082*/ 	.short	0x005c
        /*0084*/ 	.byte	0x00, 0xf0, 0x11, 0x00


	//----- nvinfo : EIATTR_KPARAM_INFO
	.align		4
.L_24:
        /*0088*/ 	.byte	0x04, 0x17
        /*008a*/ 	.short	(.L_26 - .L_25)
.L_25:
        /*008c*/ 	.word	0x00000000
        /*0090*/ 	.short	0x0011
        /*0092*/ 	.short	0x0058
        /*0094*/ 	.byte	0x00, 0xf0, 0x11, 0x00


	//----- nvinfo : EIATTR_KPARAM_INFO
	.align		4
.L_26:
        /*0098*/ 	.byte	0x04, 0x17
        /*009a*/ 	.short	(.L_28 - .L_27)
.L_27:
        /*009c*/ 	.word	0x00000000
        /*00a0*/ 	.short	0x0010
        /*00a2*/ 	.short	0x0054
        /*00a4*/ 	.byte	0x00, 0xf0, 0x11, 0x00


	//----- nvinfo : EIATTR_KPARAM_INFO
	.align		4
.L_28:
        /*00a8*/ 	.byte	0x04, 0x17
        /*00aa*/ 	.short	(.L_30 - .L_29)
.L_29:
        /*00ac*/ 	.word	0x00000000
        /*00b0*/ 	.short	0x000f
        /*00b2*/ 	.short	0x0050
        /*00b4*/ 	.byte	0x00, 0xf0, 0x11, 0x00


	//----- nvinfo : EIATTR_KPARAM_INFO
	.align		4
.L_30:
        /*00b8*/ 	.byte	0x04, 0x17
        /*00ba*/ 	.short	(.L_32 - .L_31)
.L_31:
        /*00bc*/ 	.word	0x00000000
        /*00c0*/ 	.short	0x000e
        /*00c2*/ 	.short	0x004c
        /*00c4*/ 	.byte	0x00, 0xf0, 0x11, 0x00


	//----- nvinfo : EIATTR_KPARAM_INFO
	.align		4
.L_32:
        /*00c8*/ 	.byte	0x04, 0x17
        /*00ca*/ 	.short	(.L_34 - .L_33)
.L_33:
        /*00cc*/ 	.word	0x00000000
        /*00d0*/ 	.short	0x000d
        /*00d2*/ 	.short	0x0048
        /*00d4*/ 	.byte	0x00, 0xf0, 0x11, 0x00


	//----- nvinfo : EIATTR_KPARAM_INFO
	.align		4
.L_34:
        /*00d8*/ 	.byte	0x04, 0x17
        /*00da*/ 	.short	(.L_36 - .L_35)
.L_35:
        /*00dc*/ 	.word	0x00000000
        /*00e0*/ 	.short	0x000c
        /*00e2*/ 	.short	0x0044
        /*00e4*/ 	.byte	0x00, 0xf0, 0x11, 0x00


	//----- nvinfo : EIATTR_KPARAM_INFO
	.align		4
.L_36:
        /*00e8*/ 	.byte	0x04, 0x17
        /*00ea*/ 	.short	(.L_38 - .L_37)
.L_37:
        /*00ec*/ 	.word	0x00000000
        /*00f0*/ 	.short	0x000b
        /*00f2*/ 	.short	0x0040
        /*00f4*/ 	.byte	0x00, 0xf0, 0x11, 0x00


	//----- nvinfo : EIATTR_KPARAM_INFO
	.align		4
.L_38:
        /*00f8*/ 	.byte	0x04, 0x17
        /*00fa*/ 	.short	(.L_40 - .L_39)
.L_39:
        /*00fc*/ 	.word	0x00000000
        /*0100*/ 	.short	0x000a
        /*0102*/ 	.short	0x003c
        /*0104*/ 	.byte	0x00, 0xf0, 0x11, 0x00


	//----- nvinfo : EIATTR_KPARAM_INFO
	.align		4
.L_40:
        /*0108*/ 	.byte	0x04, 0x17
        /*010a*/ 	.short	(.L_42 - .L_41)
.L_41:
        /*010c*/ 	.word	0x00000000
        /*0110*/ 	.short	0x0009
        /*0112*/ 	.short	0x0038
        /*0114*/ 	.byte	0x00, 0xf0, 0x11, 0x00


	//----- nvinfo : EIATTR_KPARAM_INFO
	.align		4
.L_42:
        /*0118*/ 	.byte	0x04, 0x17
        /*011a*/ 	.short	(.L_44 - .L_43)
.L_43:
        /*011c*/ 	.word	0x00000000
        /*0120*/ 	.short	0x0008
        /*0122*/ 	.short	0x0034
        /*0124*/ 	.byte	0x00, 0xf0, 0x11, 0x00


	//----- nvinfo : EIATTR_KPARAM_INFO
	.align		4
.L_44:
        /*0128*/ 	.byte	0x04, 0x17
        /*012a*/ 	.short	(.L_46 - .L_45)
.L_45:
        /*012c*/ 	.word	0x00000000
        /*0130*/ 	.short	0x0007
        /*0132*/ 	.short	0x0030
        /*0134*/ 	.byte	0x00, 0xf0, 0x11, 0x00


	//----- nvinfo : EIATTR_KPARAM_INFO
	.align		4
.L_46:
        /*0138*/ 	.byte	0x04, 0x17
        /*013a*/ 	.short	(.L_48 - .L_47)
.L_47:
        /*013c*/ 	.word	0x00000000
        /*0140*/ 	.short	0x0006
        /*0142*/ 	.short	0x002c
        /*0144*/ 	.byte	0x00, 0xf0, 0x11, 0x00


	//----- nvinfo : EIATTR_KPARAM_INFO
	.align		4
.L_48:
        /*0148*/ 	.byte	0x04, 0x17
        /*014a*/ 	.short	(.L_50 - .L_49)
.L_49:
        /*014c*/ 	.word	0x00000000
        /*0150*/ 	.short	0x0005
        /*0152*/ 	.short	0x0028
        /*0154*/ 	.byte	0x00, 0xf0, 0x11, 0x00


	//----- nvinfo : EIATTR_KPARAM_INFO
	.align		4
.L_50:
        /*0158*/ 	.byte	0x04, 0x17
        /*015a*/ 	.short	(.L_52 - .L_51)
.L_51:
        /*015c*/ 	.word	0x00000000
        /*0160*/ 	.short	0x0004
        /*0162*/ 	.short	0x0020
        /*0164*/ 	.byte	0x00, 0xf4, 0x21, 0x00


	//----- nvinfo : EIATTR_KPARAM_INFO
	.align		4
.L_52:
        /*0168*/ 	.byte	0x04, 0x17
        /*016a*/ 	.short	(.L_54 - .L_53)
.L_53:
        /*016c*/ 	.word	0x00000000
        /*0170*/ 	.short	0x0003
        /*0172*/ 	.short	0x0018
        /*0174*/ 	.byte	0x00, 0xf4, 0x21, 0x00


	//----- nvinfo : EIATTR_KPARAM_INFO
	.align		4
.L_54:
        /*0178*/ 	.byte	0x04, 0x17
        /*017a*/ 	.short	(.L_56 - .L_55)
.L_55:
        /*017c*/ 	.word	0x00000000
        /*0180*/ 	.short	0x0002
        /*0182*/ 	.short	0x0010
        /*0184*/ 	.byte	0x00, 0xf4, 0x21, 0x00


	//----- nvinfo : EIATTR_KPARAM_INFO
	.align		4
.L_56:
        /*0188*/ 	.byte	0x04, 0x17
        /*018a*/ 	.short	(.L_58 - .L_57)
.L_57:
        /*018c*/ 	.word	0x00000000
        /*0190*/ 	.short	0x0001
        /*0192*/ 	.short	0x0008
        /*0194*/ 	.byte	0x00, 0xf4, 0x21, 0x00


	//----- nvinfo : EIATTR_KPARAM_INFO
	.align		4
.L_58:
        /*0198*/ 	.byte	0x04, 0x17
        /*019a*/ 	.short	(.L_60 - .L_59)
.L_59:
        /*019c*/ 	.word	0x00000000
        /*01a0*/ 	.short	0x0000
        /*01a2*/ 	.short	0x0000
        /*01a4*/ 	.byte	0x00, 0xf4, 0x21, 0x00


	//----- nvinfo : EIATTR_SPARSE_MMA_MASK
	.align		4
.L_60:
        /*01a8*/ 	.byte	0x03, 0x50
        /*01aa*/ 	.short	0x0000


	//----- nvinfo : EIATTR_MAXREG_COUNT
	.align		4
        /*01ac*/ 	.byte	0x03, 0x1b
        /*01ae*/ 	.short	0x00ff


	//----- nvinfo : EIATTR_NUM_BARRIERS
	.align		4
        /*01b0*/ 	.byte	0x02, 0x4c
        /*01b2*/ 	.byte	0x01
	.zero		1


	//----- nvinfo : EIATTR_MERCURY_ISA_VERSION
	.align		4
        /*01b4*/ 	.byte	0x03, 0x5f
        /*01b6*/ 	.short	0x0101


	//----- nvinfo : EIATTR_COOP_GROUP_MASK_REGIDS
	.align		4
        /*01b8*/ 	.byte	0x04, 0x29
        /*01ba*/ 	.short	(.L_62 - .L_61)


	//   ....[0]....
.L_61:
        /*01bc*/ 	.word	0xffffffff


	//   ....[1]....
        /*01c0*/ 	.word	0xffffffff


	//   ....[2]....
        /*01c4*/ 	.word	0xffffffff


	//   ....[3]....
        /*01c8*/ 	.word	0xffffffff


	//   ....[4]....
        /*01cc*/ 	.word	0xffffffff


	//   ....[5]....
        /*01d0*/ 	.word	0xffffffff


	//   ....[6]....
        /*01d4*/ 	.word	0xffffffff


	//   ....[7]....
        /*01d8*/ 	.word	0xffffffff


	//   ....[8]....
        /*01dc*/ 	.word	0xffffffff


	//   ....[9]....
        /*01e0*/ 	.word	0xffffffff


	//   ....[10]....
        /*01e4*/ 	.word	0xffffffff


	//   ....[11]....
        /*01e8*/ 	.word	0xffffffff


	//   ....[12]....
        /*01ec*/ 	.word	0xffffffff


	//   ....[13]....
        /*01f0*/ 	.word	0xffffffff


	//   ....[14]....
        /*01f4*/ 	.word	0xffffffff


	//   ....[15]....
        /*01f8*/ 	.word	0xffffffff


	//----- nvinfo : EIATTR_COOP_GROUP_INSTR_OFFSETS
	.align		4
.L_62:
        /*01fc*/ 	.byte	0x04, 0x28
        /*01fe*/ 	.short	(.L_64 - .L_63)


	//   ....[0]....
.L_63:
        /*0200*/ 	.word	0x00001930


	//   ....[1]....
        /*0204*/ 	.word	0x00001a10


	//   ....[2]....
        /*0208*/ 	.word	0x00001a40


	//   ....[3]....
        /*020c*/ 	.word	0x00001af0


	//   ....[4]....
        /*0210*/ 	.word	0x00001b70


	//   ....[5]....
        /*0214*/ 	.word	0x00001d20


	//   ....[6]....
        /*0218*/ 	.word	0x00001d80


	//   ....[7]....
        /*021c*/ 	.word	0x00001e60


	//   ....[8]....
        /*0220*/ 	.word	0x00002950


	//   ....[9]....
        /*0224*/ 	.word	0x00002960


	//   ....[10]....
        /*0228*/ 	.word	0x00002970


	//   ....[11]....
        /*022c*/ 	.word	0x00002980


	//   ....[12]....
        /*0230*/ 	.word	0x000029e0


	//   ....[13]....
        /*0234*/ 	.word	0x000029f0


	//   ....[14]....
        /*0238*/ 	.word	0x00002a00


	//   ....[15]....
        /*023c*/ 	.word	0x00002a20


	//----- nvinfo : EIATTR_EXIT_INSTR_OFFSETS
	.align		4
.L_64:
        /*0240*/ 	.byte	0x04, 0x1c
        /*0242*/ 	.short	(.L_66 - .L_65)


	//   ....[0]....
.L_65:
        /*0244*/ 	.word	0x00004a20


	//----- nvinfo : EIATTR_REQNTID
	.align		4
.L_66:
        /*0248*/ 	.byte	0x04, 0x10
        /*024a*/ 	.short	(.L_68 - .L_67)
.L_67:
        /*024c*/ 	.word	0x00000100
        /*0250*/ 	.word	0x00000001
        /*0254*/ 	.word	0x00000001


	//----- nvinfo : EIATTR_CBANK_PARAM_SIZE
	.align		4
.L_68:
        /*0258*/ 	.byte	0x03, 0x19
        /*025a*/ 	.short	0x0088


	//----- nvinfo : EIATTR_PARAM_CBANK
	.align		4
        /*025c*/ 	.byte	0x04, 0x0a
        /*025e*/ 	.short	(.L_70 - .L_69)
	.align		4
.L_69:
        /*0260*/ 	.word	index@(.nv.constant0.attn_fwd)
        /*0264*/ 	.short	0x0210
        /*0266*/ 	.short	0x0088


	//----- nvinfo : EIATTR_SW_WAR
	.align		4
.L_70:
        /*0268*/ 	.byte	0x04, 0x36
        /*026a*/ 	.short	(.L_72 - .L_71)
.L_71:
        /*026c*/ 	.word	0x00000008
.L_72:


//--------------------- .nv.callgraph             --------------------------
	.section	.nv.callgraph,"",@"SHT_CUDA_CALLGRAPH"
	.align	4
	.sectionentsize	8
	.align		4
        /*0000*/ 	.word	0x00000000
	.align		4
        /*0004*/ 	.word	0xffffffff
	.align		4
        /*0008*/ 	.word	0x00000000
	.align		4
        /*000c*/ 	.word	0xfffffffe
	.align		4
        /*0010*/ 	.word	0x00000000
	.align		4
        /*0014*/ 	.word	0xfffffffd
	.align		4
        /*0018*/ 	.word	0x00000000
	.align		4
        /*001c*/ 	.word	0xfffffffc


//--------------------- .nv.constant4             --------------------------
	.section	.nv.constant4,"a",@progbits
	.align	8
	.align		8
.nv.constant4:
        /*0000*/ 	.dword	_$_str


//--------------------- .text.attn_fwd            --------------------------
	.section	.text.attn_fwd,"ax",@progbits
	.align	128
        .global         attn_fwd
        .type           attn_fwd,@function
        .size           attn_fwd,(.L_x_3 - attn_fwd)
        .other          attn_fwd,@"STO_CUDA_ENTRY STV_DEFAULT"
attn_fwd:
.text.attn_fwd:
[----:B------:R-:W-:Y:S01]  /*0000*/  LDC R1, c[0x0][0x28] ;  /* 0x00000a00ff017b82 */ /* 0x000fe20000000800 */
[----:B------:R-:W0:Y:S07]  /*0010*/  S2R R22, SR_TID.X ;  /* 0x0000000000167919 */ /* 0x000e2e0000002100 */
[----:B------:R-:W1:Y:S01]  /*0020*/  S2UR UR20, SR_CTAID.Y ;  /* 0x00000000001479c3 */ /* 0x000e620000002600 */
[----:B------:R-:W-:Y:S01]  /*0030*/  ULDC.64 UR4, c[0x0][0x240] ;  /* 0x0000900000047ab9 */ /* 0x000fe20000000a00 */
[----:B------:R-:W-:Y:S01]  /*0040*/  ULDC.64 UR22, c[0x0][0x208] ;  /* 0x0000820000167ab9 */ /* 0x000fe20000000a00 */
[----:B------:R-:W2:Y:S05]  /*0050*/  S2R R23, SR_CTAID.X ;  /* 0x0000000000177919 */ /* 0x000eaa0000002500 */
[----:B------:R-:W3:Y:S08]  /*0060*/  LDC R73, c[0x0][0x248] ;  /* 0x00009200ff497b82 */ /* 0x000ef00000000800 */
[----:B------:R-:W4:Y:S01]  /*0070*/  LDC.64 R6, c[0x0][0x210] ;  /* 0x00008400ff067b82 */ /* 0x000f220000000a00 */
[----:B------:R-:W-:Y:S01]  /*0080*/  UMOV UR21, 0x400 ;  /* 0x0000040000157882 */ /* 0x000fe20000000000 */
[----:B------:R-:W-:Y:S01]  /*0090*/  ULDC UR24, c[0x0][0x280] ;  /* 0x0000a00000187ab9 */ /* 0x000fe20000000800 */
[----:B-1----:R-:W-:-:S04]  /*00a0*/  UIMAD UR4, UR20, UR4, URZ ;  /* 0x00000004140472a4 */ /* 0x002fc8000f8e023f */
[----:B------:R-:W-:Y:S01]  /*00b0*/  USHF.L.U32 UR6, UR4, 0x1, URZ ;  /* 0x0000000104067899 */ /* 0x000fe2000800063f */
[----:B0-----:R-:W-:Y:S01]  /*00c0*/  LOP3.LUT R0, R22, 0xff, RZ, 0xc0, !PT ;  /* 0x000000ff16007812 */ /* 0x001fe200078ec0ff */
[C---:B---3--:R-:W-:Y:S02]  /*00d0*/  IMAD R15, R73.reuse, 0x6, RZ ;  /* 0x00000006490f7824 */ /* 0x048fe400078e02ff */
[----:B------:R-:W-:Y:S01]  /*00e0*/  IMAD R11, R73, 0x22, RZ ;  /* 0x00000022490b7824 */ /* 0x000fe200078e02ff */
[----:B--2---:R-:W-:Y:S01]  /*00f0*/  LEA R23, R23, R0, 0x8 ;  /* 0x0000000017177211 */ /* 0x004fe200078e40ff */
[----:B------:R-:W-:-:S04]  /*0100*/  IMAD R5, R73, 0x3, RZ ;  /* 0x0000000349057824 */ /* 0x000fc800078e02ff */
[----:B------:R-:W-:Y:S01]  /*0110*/  IMAD R2, R23, UR5, RZ ;  /* 0x0000000517027c24 */ /* 0x000fe2000f8e02ff */
[----:B------:R-:W-:-:S03]  /*0120*/  UIMAD.WIDE UR4, UR4, 0x2, URZ ;  /* 0x00000002040478a5 */ /* 0x000fc6000f8e023f */
[C---:B------:R-:W-:Y:S01]  /*0130*/  IMAD.HI R4, R2.reuse, 0x2, RZ ;  /* 0x0000000202047827 */ /* 0x040fe200078e02ff */
[----:B------:R-:W-:-:S04]  /*0140*/  SHF.L.U32 R3, R2, 0x1, RZ ;  /* 0x0000000102037819 */ /* 0x000fc800000006ff */
[----:B----4-:R-:W-:Y:S01]  /*0150*/  IADD3 R2, P0, P1, R3, UR6, R6 ;  /* 0x0000000603027c10 */ /* 0x010fe2000f91e006 */
[C---:B------:R-:W-:Y:S02]  /*0160*/  IMAD R19, R73.reuse, 0xc, RZ ;  /* 0x0000000c49137824 */ /* 0x040fe400078e02ff */
[----:B------:R-:W-:Y:S01]  /*0170*/  IMAD R27, R73, 0x18, RZ ;  /* 0x00000018491b7824 */ /* 0x000fe200078e02ff */
[----:B------:R-:W-:Y:S02]  /*0180*/  IADD3.X R3, R4, UR5, R7, P0, P1 ;  /* 0x0000000504037c10 */ /* 0x000fe400087e2407 */
[-C--:B------:R-:W-:Y:S01]  /*0190*/  IADD3 R10, P4, R15, R2.reuse, RZ ;  /* 0x000000020f0a7210 */ /* 0x080fe20007f9e0ff */
[----:B------:R-:W-:Y:S01]  /*01a0*/  IMAD R35, R73, 0x30, RZ ;  /* 0x0000003049237824 */ /* 0x000fe200078e02ff */
[-C--:B------:R-:W-:Y:S01]  /*01b0*/  IADD3 R6, P1, R11, R2.reuse, RZ ;  /* 0x000000020b067210 */ /* 0x080fe20007f3e0ff */
[----:B------:R-:W-:Y:S01]  /*01c0*/  IMAD R39, R73, 0xa, RZ ;  /* 0x0000000a49277824 */ /* 0x000fe200078e02ff */
[-C--:B------:R-:W-:Y:S01]  /*01d0*/  LEA.HI.X.SX32 R11, R5, R3.reuse, 0x1, P4 ;  /* 0x00000003050b7211 */ /* 0x080fe200020f0eff */
[----:B------:R-:W-:Y:S01]  /*01e0*/  IMAD R29, R73, 0x24, RZ ;  /* 0x00000024491d7824 */ /* 0x000fe200078e02ff */
[-C--:B------:R-:W-:Y:S01]  /*01f0*/  IADD3 R14, P5, R19, R2.reuse, RZ ;  /* 0x00000002130e7210 */ /* 0x080fe20007fbe0ff */
[----:B------:R-:W-:Y:S01]  /*0200*/  IMAD R33, R73, 0x28, RZ ;  /* 0x0000002849217824 */ /* 0x000fe200078e02ff */
[-C--:B------:R-:W-:Y:S01]  /*0210*/  IADD3 R18, P4, R27, R2.reuse, RZ ;  /* 0x000000021b127210 */ /* 0x080fe20007f9e0ff */
[C---:B------:R-:W-:Y:S01]  /*0220*/  IMAD R13, R73.reuse, 0x5, RZ ;  /* 0x00000005490d7824 */ /* 0x040fe200078e02ff */
[C---:B------:R-:W-:Y:S01]  /*0230*/  SHF.L.U32 R7, R73.reuse, 0x1, RZ ;  /* 0x0000000149077819 */ /* 0x040fe200000006ff */
[----:B------:R-:W-:Y:S01]  /*0240*/  IMAD R31, R73, 0x26, RZ ;  /* 0x00000026491f7824 */ /* 0x000fe200078e02ff */
[-C--:B------:R-:W-:Y:S01]  /*0250*/  IADD3 R4, P6, R35, R2.reuse, RZ ;  /* 0x0000000223047210 */ /* 0x080fe20007fde0ff */
[----:B------:R-:W-:Y:S01]  /*0260*/  IMAD R45, R73, 0xe, RZ ;  /* 0x0000000e492d7824 */ /* 0x000fe200078e02ff */
[-C--:B------:R-:W-:Y:S01]  /*0270*/  LEA.HI.X.SX32 R15, R15, R3.reuse, 0x1, P5 ;  /* 0x000000030f0f7211 */ /* 0x080fe200028f0eff */
[----:B------:R-:W-:Y:S01]  /*0280*/  IMAD R55, R73, 0x14, RZ ;  /* 0x0000001449377824 */ /* 0x000fe200078e02ff */
[-C--:B------:R-:W-:Y:S01]  /*0290*/  LEA.HI.X.SX32 R19, R19, R3.reuse, 0x1, P4 ;  /* 0x0000000313137211 */ /* 0x080fe200020f0eff */
[C---:B------:R-:W-:Y:S01]  /*02a0*/  IMAD R51, R73.reuse, 0x12, RZ ;  /* 0x0000001249337824 */ /* 0x040fe200078e02ff */
[C---:B------:R-:W-:Y:S01]  /*02b0*/  SHF.L.U32 R21, R73.reuse, 0x4, RZ ;  /* 0x0000000449157819 */ /* 0x040fe200000006ff */
[C---:B------:R-:W-:Y:S01]  /*02c0*/  IMAD R25, R73.reuse, 0x7, RZ ;  /* 0x0000000749197824 */ /* 0x040fe200078e02ff */
[CC--:B------:R-:W-:Y:S01]  /*02d0*/  LEA R20, P5, R73.reuse, R2.reuse, 0x5 ;  /* 0x0000000249147211 */ /* 0x0c0fe200078a28ff */
[----:B------:R-:W-:Y:S01]  /*02e0*/  IMAD R37, R73, 0x9, RZ ;  /* 0x0000000949257824 */ /* 0x000fe200078e02ff */
[-C--:B------:R-:W-:Y:S01]  /*02f0*/  IADD3 R26, P4, R7, R2.reuse, RZ ;  /* 0x00000002071a7210 */ /* 0x080fe20007f9e0ff */
[C---:B------:R-:W-:Y:S01]  /*0300*/  IMAD R59, R73.reuse, 0x16, RZ ;  /* 0x00000016493b7824 */ /* 0x040fe200078e02ff */
[C---:B------:R-:W-:Y:S01]  /*0310*/  SHF.L.U32 R17, R73.reuse, 0x3, RZ ;  /* 0x0000000349117819 */ /* 0x040fe200000006ff */
[C---:B------:R-:W-:Y:S01]  /*0320*/  IMAD R67, R73.reuse, 0x1c, RZ ;  /* 0x0000001c49437824 */ /* 0x040fe200078e02ff */
[CC--:B------:R-:W-:Y:S01]  /*0330*/  LEA R16, P2, R73.reuse, R2.reuse, 0x4 ;  /* 0x0000000249107211 */ /* 0x0c0fe200078420ff */
[----:B------:R-:W-:Y:S01]  /*0340*/  IMAD R65, R73, 0x1a, RZ ;  /* 0x0000001a49417824 */ /* 0x000fe200078e02ff */
[-C--:B------:R-:W-:Y:S01]  /*0350*/  LEA.HI.X.SX32 R5, R27, R3.reuse, 0x1, P6 ;  /* 0x000000031b057211 */ /* 0x080fe200030f0eff */
[----:B------:R-:W-:Y:S01]  /*0360*/  IMAD R41, R73, 0xb, RZ ;  /* 0x0000000b49297824 */ /* 0x000fe200078e02ff */
[-C--:B------:R-:W-:Y:S01]  /*0370*/  LEA.HI.X.SX32 R21, R21, R3.reuse, 0x1, P5 ;  /* 0x0000000315157211 */ /* 0x080fe200028f0eff */
[C---:B------:R-:W-:Y:S01]  /*0380*/  IMAD R43, R73.reuse, 0xd, RZ ;  /* 0x0000000d492b7824 */ /* 0x040fe200078e02ff */
[CC--:B------:R-:W-:Y:S01]  /*0390*/  LEA.HI.X.SX32 R27, R73.reuse, R3.reuse, 0x1, P4 ;  /* 0x00000003491b7211 */ /* 0x0c0fe200020f0eff */
        /* <DEDUP_REMOVED lines=11> */
[-C--:B------:R-:W-:Y:S01]  /*0450*/  IADD3 R8, P0, R29, R2.reuse, RZ ;  /* 0x000000021d087210 */ /* 0x080fe20007f1e0ff */
[----:B------:R-:W-:Y:S01]  /*0460*/  IMAD R47, R73, 0xf, RZ ;  /* 0x0000000f492f7824 */ /* 0x000fe200078e02ff */
[-C--:B------:R-:W-:Y:S01]  /*0470*/  IADD3 R24, P2, R33, R2.reuse, RZ ;  /* 0x0000000221187210 */ /* 0x080fe20007f5e0ff */
[----:B------:R-:W-:Y:S01]  /*0480*/  IMAD R53, R73, 0x13, RZ ;  /* 0x0000001349357824 */ /* 0x000fe200078e02ff */
[-C--:B------:R-:W-:Y:S01]  /*0490*/  IADD3 R12, P3, R31, R2.reuse, RZ ;  /* 0x000000021f0c7210 */ /* 0x080fe20007f7e0ff */
[----:B------:R-:W-:Y:S01]  /*04a0*/  IMAD R57, R73, 0x15, RZ ;  /* 0x0000001549397824 */ /* 0x000fe200078e02ff */
[-C--:B------:R-:W-:Y:S01]  /*04b0*/  LEA.HI.X.SX32 R33, R7, R3.reuse, 0x1, P5 ;  /* 0x0000000307217211 */ /* 0x080fe200028f0eff */
[----:B------:R-:W-:Y:S01]  /*04c0*/  IMAD R77, R73, 0x2e, RZ ;  /* 0x0000002e494d7824 */ /* 0x000fe200078e02ff */
[-C--:B------:R-:W-:Y:S01]  /*04d0*/  LEA.HI.X.SX32 R29, R13, R3.reuse, 0x1, P4 ;  /* 0x000000030d1d7211 */ /* 0x080fe200020f0eff */
        /* <DEDUP_REMOVED lines=13> */
[----:B------:R-:W-:Y:S01]  /*05b0*/  IADD3 R40, P5, R59, R2, RZ ;  /* 0x000000023b287210 */ /* 0x000fe20007fbe0ff */
[----:B------:R0:W2:Y:S01]  /*05c0*/  LDG.E.U16 R66, desc[UR22][R2.64] ;  /* 0x0000001602427981 */ /* 0x0000a2000c1e1500 */
[----:B------:R-:W-:-:S02]  /*05d0*/  LEA.HI.X.SX32 R37, R37, R3, 0x1, P6 ;  /* 0x0000000325257211 */ /* 0x000fc400030f0eff */
[-C--:B------:R-:W-:Y:S01]  /*05e0*/  IADD3 R44, P4, R67, R2.reuse, RZ ;  /* 0x00000002432c7210 */ /* 0x080fe20007f9e0ff */
[----:B------:R-:W3:Y:S01]  /*05f0*/  LDG.E.U16 R16, desc[UR22][R16.64] ;  /* 0x0000001610107981 */ /* 0x000ee2000c1e1500 */
[-C--:B------:R-:W-:Y:S02]  /*0600*/  IADD3 R42, P6, R65, R2.reuse, RZ ;  /* 0x00000002412a7210 */ /* 0x080fe40007fde0ff */
[-C--:B------:R-:W-:Y:S01]  /*0610*/  LEA.HI.X.SX32 R41, R41, R3.reuse, 0x1, P5 ;  /* 0x0000000329297211 */ /* 0x080fe200028f0eff */
[----:B------:R-:W4:Y:S01]  /*0620*/  LDG.E.U16 R20, desc[UR22][R20.64] ;  /* 0x0000001614147981 */ /* 0x000f22000c1e1500 */
[-C--:B------:R-:W-:Y:S02]  /*0630*/  LEA.HI.X.SX32 R45, R45, R3.reuse, 0x1, P4 ;  /* 0x000000032d2d7211 */ /* 0x080fe400020f0eff */
[----:B------:R-:W-:Y:S01]  /*0640*/  IADD3 R46, P5, R71, R2, RZ ;  /* 0x00000002472e7210 */ /* 0x000fe20007fbe0ff */
[----:B------:R-:W5:Y:S01]  /*0650*/  LDG.E.U16 R4, desc[UR22][R4.64] ;  /* 0x0000001604047981 */ /* 0x000f62000c1e1500 */
[----:B------:R-:W-:-:S02]  /*0660*/  LEA.HI.X.SX32 R43, R43, R3, 0x1, P6 ;  /* 0x000000032b2b7211 */ /* 0x000fc400030f0eff */
[-C--:B------:R-:W-:Y:S01]  /*0670*/  IADD3 R50, P4, R75, R2.reuse, RZ ;  /* 0x000000024b327210 */ /* 0x080fe20007f9e0ff */
[----:B------:R-:W5:Y:S01]  /*0680*/  LDG.E.U16 R26, desc[UR22][R26.64] ;  /* 0x000000161a1a7981 */ /* 0x000f62000c1e1500 */
[-C--:B------:R-:W-:Y:S01]  /*0690*/  IADD3 R48, P6, R69, R2.reuse, RZ ;  /* 0x0000000245307210 */ /* 0x080fe20007fde0ff */
[----:B------:R-:W-:Y:S01]  /*06a0*/  IMAD R69, R73, 0x1d, RZ ;  /* 0x0000001d49457824 */ /* 0x000fe200078e02ff */
[-C--:B------:R-:W-:Y:S01]  /*06b0*/  LEA.HI.X.SX32 R7, R49, R3.reuse, 0x1, P1 ;  /* 0x0000000331077211 */ /* 0x080fe200008f0eff */
[----:B------:R-:W5:Y:S01]  /*06c0*/  LDG.E.U16 R36, desc[UR22][R36.64] ;  /* 0x0000001624247981 */ /* 0x000f62000c1e1500 */
[-C--:B------:R-:W-:Y:S02]  /*06d0*/  IADD3 R56, P1, R79, R2.reuse, RZ ;  /* 0x000000024f387210 */ /* 0x080fe40007f3e0ff */
[----:B------:R-:W-:Y:S01]  /*06e0*/  LEA.HI.X.SX32 R9, R51, R3, 0x1, P0 ;  /* 0x0000000333097211 */ /* 0x000fe200000f0eff */
[----:B------:R1:W5:Y:S01]  /*06f0*/  LDG.E.U16 R6, desc[UR22][R6.64] ;  /* 0x0000001606067981 */ /* 0x000362000c1e1500 */
[----:B------:R-:W-:-:S02]  /*0700*/  IADD3 R54, P0, R81, R2, RZ ;  /* 0x0000000251367210 */ /* 0x000fc40007f1e0ff */
[-C--:B------:R-:W-:Y:S01]  /*0710*/  LEA.HI.X.SX32 R47, R47, R3.reuse, 0x1, P5 ;  /* 0x000000032f2f7211 */ /* 0x080fe200028f0eff */
[----:B------:R-:W5:Y:S01]  /*0720*/  LDG.E.U16 R32, desc[UR22][R32.64] ;  /* 0x0000001620207981 */ /* 0x000f62000c1e1500 */
[-C--:B------:R-:W-:Y:S01]  /*0730*/  LEA.HI.X.SX32 R51, R59, R3.reuse, 0x1, P4 ;  /* 0x000000033b337211 */ /* 0x080fe200020f0eff */
[----:B------:R-:W-:Y:S01]  /*0740*/  IMAD R59, R73, 0x1b, RZ ;  /* 0x0000001b493b7824 */ /* 0x000fe200078e02ff */
[-C--:B------:R-:W-:Y:S01]  /*0750*/  IADD3 R52, P5, R77, R2.reuse, RZ ;  /* 0x000000024d347210 */ /* 0x080fe20007fbe0ff */
[----:B------:R-:W-:Y:S01]  /*0760*/  IMAD R73, R73, 0x1f, RZ ;  /* 0x0000001f49497824 */ /* 0x000fe200078e02ff */
[-C--:B------:R-:W-:Y:S01]  /*0770*/  LEA.HI.X.SX32 R13, R53, R3.reuse, 0x1, P3 ;  /* 0x00000003350d7211 */ /* 0x080fe200018f0eff */
[----:B------:R-:W5:Y:S01]  /*0780*/  LDG.E.U16 R38, desc[UR22][R38.64] ;  /* 0x0000001626267981 */ /* 0x000f62000c1e1500 */
[-C--:B------:R-:W-:Y:S02]  /*0790*/  LEA.HI.X.SX32 R49, R57, R3.reuse, 0x1, P6 ;  /* 0x0000000339317211 */ /* 0x080fe400030f0eff */
[----:B------:R-:W-:Y:S01]  /*07a0*/  IADD3 R60, P3, R83, R2, RZ ;  /* 0x00000002533c7210 */ /* 0x000fe20007f7e0ff */
[----:B------:R1:W5:Y:S01]  /*07b0*/  LDG.E.U16 R8, desc[UR22][R8.64] ;  /* 0x0000001608087981 */ /* 0x000362000c1e1500 */
[----:B------:R-:W-:-:S02]  /*07c0*/  LEA.HI.X.SX32 R25, R55, R3, 0x1, P2 ;  /* 0x0000000337197211 */ /* 0x000fc400010f0eff */
[-C--:B------:R-:W-:Y:S01]  /*07d0*/  LEA.HI.X.SX32 R57, R63, R3.reuse, 0x1, P1 ;  /* 0x000000033f397211 */ /* 0x080fe200008f0eff */
[----:B------:R-:W5:Y:S01]  /*07e0*/  LDG.E.U16 R10, desc[UR22][R10.64] ;  /* 0x000000160a0a7981 */ /* 0x000f62000c1e1500 */
[-C--:B------:R-:W-:Y:S02]  /*07f0*/  IADD3 R58, P2, R85, R2.reuse, RZ ;  /* 0x00000002553a7210 */ /* 0x080fe40007f5e0ff */
[-C--:B------:R-:W-:Y:S01]  /*0800*/  LEA.HI.X.SX32 R55, R65, R3.reuse, 0x1, P0 ;  /* 0x0000000341377211 */ /* 0x080fe200000f0eff */
[----:B------:R-:W5:Y:S01]  /*0810*/  LDG.E.U16 R56, desc[UR22][R56.64] ;  /* 0x0000001638387981 */ /* 0x000f62000c1e1500 */
[-C--:B------:R-:W-:Y:S02]  /*0820*/  IADD3 R64, P6, R87, R2.reuse, RZ ;  /* 0x0000000257407210 */ /* 0x080fe40007fde0ff */
[----:B------:R-:W-:Y:S01]  /*0830*/  IADD3 R62, P4, R89, R2, RZ ;  /* 0x00000002593e7210 */ /* 0x000fe20007f9e0ff */
[----:B------:R-:W5:Y:S01]  /*0840*/  LDG.E.U16 R54, desc[UR22][R54.64] ;  /* 0x0000001636367981 */ /* 0x000f62000c1e1500 */
[----:B------:R-:W-:-:S02]  /*0850*/  LEA.HI.X.SX32 R53, R61, R3, 0x1, P5 ;  /* 0x000000033d357211 */ /* 0x000fc400028f0eff */
[----:B0-----:R-:W-:Y:S01]  /*0860*/  IADD3 R2, P5, R91, R2, RZ ;  /* 0x000000025b027210 */ /* 0x001fe20007fbe0ff */
[----:B------:R-:W5:Y:S01]  /*0870*/  LDG.E.U16 R40, desc[UR22][R40.64] ;  /* 0x0000001628287981 */ /* 0x000f62000c1e1500 */
[-C--:B------:R-:W-:Y:S02]  /*0880*/  LEA.HI.X.SX32 R61, R59, R3.reuse, 0x1, P3 ;  /* 0x000000033b3d7211 */ /* 0x080fe400018f0eff */
[-C--:B------:R-:W-:Y:S01]  /*0890*/  LEA.HI.X.SX32 R59, R67, R3.reuse, 0x1, P2 ;  /* 0x00000003433b7211 */ /* 0x080fe200010f0eff */
[----:B------:R-:W5:Y:S01]  /*08a0*/  LDG.E.U16 R12, desc[UR22][R12.64] ;  /* 0x000000160c0c7981 */ /* 0x000f62000c1e1500 */
[-C--:B------:R-:W-:Y:S02]  /*08b0*/  LEA.HI.X.SX32 R65, R69, R3.reuse, 0x1, P6 ;  /* 0x0000000345417211 */ /* 0x080fe400030f0eff */
[-C--:B------:R-:W-:Y:S01]  /*08c0*/  LEA.HI.X.SX32 R63, R71, R3.reuse, 0x1, P4 ;  /* 0x00000003473f7211 */ /* 0x080fe200020f0eff */
[----:B------:R-:W5:Y:S01]  /*08d0*/  LDG.E.U16 R60, desc[UR22][R60.64] ;  /* 0x000000163c3c7981 */ /* 0x000f62000c1e1500 */
[----:B------:R-:W-:-:S03]  /*08e0*/  LEA.HI.X.SX32 R3, R73, R3, 0x1, P5 ;  /* 0x0000000349037211 */ /* 0x000fc600028f0eff */
[----:B------:R-:W5:Y:S04]  /*08f0*/  LDG.E.U16 R18, desc[UR22][R18.64] ;  /* 0x0000001612127981 */ /* 0x000f68000c1e1500 */
        /* <DEDUP_REMOVED lines=14> */
[----:B------:R0:W5:Y:S01]  /*09e0*/  LDG.E.U16 R2, desc[UR22][R2.64] ;  /* 0x0000001602027981 */ /* 0x000162000c1e1500 */
[----:B------:R-:W0:Y:S01]  /*09f0*/  S2UR UR4, SR_CgaCtaId ;  /* 0x00000000000479c3 */ /* 0x000e220000008800 */
[----:B-1----:R-:W-:-:S02]  /*0a00*/  SHF.L.U32 R7, R22, 0x1, RZ ;  /* 0x0000000116077819 */ /* 0x002fc400000006ff */
[----:B------:R-:W-:Y:S02]  /*0a10*/  LOP3.LUT R5, R22, 0xc0, RZ, 0xc0, !PT ;  /* 0x000000c016057812 */ /* 0x000fe400078ec0ff */
[----:B------:R-:W-:Y:S01]  /*0a20*/  LOP3.LUT R68, R7, 0x7e, RZ, 0xc0, !PT ;  /* 0x0000007e07447812 */ /* 0x000fe200078ec0ff */
[----:B------:R-:W-:-:S03]  /*0a30*/  UISETP.GE.AND UP0, UPT, UR24, 0x1, UPT ;  /* 0x000000011800788c */ /* 0x000fc6000bf06270 */
[----:B------:R-:W-:-:S03]  /*0a40*/  LEA R7, R5, R68, 0x6 ;  /* 0x0000004405077211 */ /* 0x000fc600078e30ff */
[----:B------:R-:W-:Y:S02]  /*0a50*/  PLOP3.LUT P0, PT, PT, PT, UP0, 0x80, 0x0 ;  /* 0x000000000000781c */ /* 0x000fe40003f0f008 */
[C---:B------:R-:W-:Y:S02]  /*0a60*/  LOP3.LUT R9, R7.reuse, 0x10, RZ, 0x3c, !PT ;  /* 0x0000001007097812 */ /* 0x040fe400078e3cff */
[C---:B0-----:R-:W-:Y:S01]  /*0a70*/  LOP3.LUT R3, R7.reuse, 0x20, RZ, 0x3c, !PT ;  /* 0x0000002007037812 */ /* 0x041fe200078e3cff */
[----:B------:R-:W-:Y:S01]  /*0a80*/  ULEA UR21, UR4, UR21, 0x18 ;  /* 0x0000001504157291 */ /* 0x000fe2000f8ec03f */
[C---:B------:R-:W-:Y:S02]  /*0a90*/  LOP3.LUT R11, R7.reuse, 0x30, RZ, 0x3c, !PT ;  /* 0x00000030070b7812 */ /* 0x040fe400078e3cff */
[----:B------:R-:W-:Y:S02]  /*0aa0*/  LOP3.LUT R13, R7, 0x40, RZ, 0x3c, !PT ;  /* 0x00000040070d7812 */ /* 0x000fe400078e3cff */
[----:B------:R-:W-:-:S02]  /*0ab0*/  SHF.L.U32 R90, R22, 0x4, RZ ;  /* 0x00000004165a7819 */ /* 0x000fc400000006ff */
[C---:B------:R-:W-:Y:S02]  /*0ac0*/  SHF.L.U32 R93, R22.reuse, 0x7, RZ ;  /* 0x00000007165d7819 */ /* 0x040fe400000006ff */
[C---:B------:R-:W-:Y:S02]  /*0ad0*/  SHF.L.U32 R92, R22.reuse, 0x3, RZ ;  /* 0x00000003165c7819 */ /* 0x040fe400000006ff */
[----:B------:R-:W-:Y:S02]  /*0ae0*/  SHF.L.U32 R91, R22, 0x2, RZ ;  /* 0x00000002165b7819 */ /* 0x000fe400000006ff */
[----:B------:R-:W-:Y:S02]  /*0af0*/  CS2R R72, SRZ ;  /* 0x0000000000487805 */ /* 0x000fe4000001ff00 */
[----:B------:R-:W-:Y:S02]  /*0b00*/  MOV R21, 0x3f800000 ;  /* 0x3f80000000157802 */ /* 0x000fe40000000f00 */
[----:B------:R-:W-:-:S02]  /*0b10*/  CS2R R74, SRZ ;  /* 0x00000000004a7805 */ /* 0x000fc4000001ff00 */
[----:B------:R-:W-:Y:S02]  /*0b20*/  MOV R88, 0xff800000 ;  /* 0xff80000000587802 */ /* 0x000fe40000000f00 */
[----:B------:R-:W-:Y:S02]  /*0b30*/  CS2R R76, SRZ ;  /* 0x00000000004c7805 */ /* 0x000fe4000001ff00 */
[----:B------:R-:W-:Y:S02]  /*0b40*/  MOV R96, 0xff800000 ;  /* 0xff80000000607802 */ /* 0x000fe40000000f00 */
[----:B------:R-:W-:Y:S02]  /*0b50*/  CS2R R78, SRZ ;  /* 0x00000000004e7805 */ /* 0x000fe4000001ff00 */
[----:B------:R-:W-:Y:S02]  /*0b60*/  MOV R51, 0xff800000 ;  /* 0xff80000000337802 */ /* 0x000fe40000000f00 */
[----:B------:R-:W-:-:S02]  /*0b70*/  CS2R R80, SRZ ;  /* 0x0000000000507805 */ /* 0x000fc4000001ff00 */
[----:B------:R-:W-:Y:S02]  /*0b80*/  MOV R19, 0x3f800000 ;  /* 0x3f80000000137802 */ /* 0x000fe40000000f00 */
[----:B------:R-:W-:Y:S02]  /*0b90*/  CS2R R82, SRZ ;  /* 0x0000000000527805 */ /* 0x000fe4000001ff00 */
[----:B------:R-:W-:Y:S02]  /*0ba0*/  CS2R R84, SRZ ;  /* 0x0000000000547805 */ /* 0x000fe4000001ff00 */
[----:B------:R-:W-:Y:S02]  /*0bb0*/  CS2R R86, SRZ ;  /* 0x0000000000567805 */ /* 0x000fe4000001ff00 */
[----:B------:R-:W-:Y:S02]  /*0bc0*/  CS2R R68, SRZ ;  /* 0x0000000000447805 */ /* 0x000fe4000001ff00 */
[----:B------:R-:W-:-:S02]  /*0bd0*/  CS2R R70, SRZ ;  /* 0x0000000000467805 */ /* 0x000fc4000001ff00 */
[----:B------:R-:W-:Y:S02]  /*0be0*/  LOP3.LUT R90, R90, 0xf0, RZ, 0xc0, !PT ;  /* 0x000000f05a5a7812 */ /* 0x000fe400078ec0ff */
[----:B------:R-:W-:Y:S02]  /*0bf0*/  LOP3.LUT R93, R93, 0x800, RZ, 0xc0, !PT ;  /* 0x000008005d5d7812 */ /* 0x000fe400078ec0ff */
[----:B------:R-:W-:Y:S02]  /*0c00*/  LOP3.LUT R92, R92, 0x38, RZ, 0xc0, !PT ;  /* 0x000000385c5c7812 */ /* 0x000fe400078ec0ff */
[----:B------:R-:W-:Y:S01]  /*0c10*/  LOP3.LUT R91, R91, 0x3c0, RZ, 0xc0, !PT ;  /* 0x000003c05b5b7812 */ /* 0x000fe200078ec0ff */
[----:B--2---:R-:W-:Y:S04]  /*0c20*/  STS.U16 [R7+UR21], R66 ;  /* 0x0000004207007988 */ /* 0x004fe80008000415 */
[----:B---3--:R-:W-:Y:S04]  /*0c30*/  STS.U16 [R7+UR21+0x400], R16 ;  /* 0x0004001007007988 */ /* 0x008fe80008000415 */
[----:B----4-:R0:W-:Y:S04]  /*0c40*/  STS.U16 [R7+UR21+0x800], R20 ;  /* 0x0008001407007988 */ /* 0x0101e80008000415 */
[----:B-----5:R-:W-:Y:S04]  /*0c50*/  STS.U16 [R7+UR21+0xc00], R4 ;  /* 0x000c000407007988 */ /* 0x020fe80008000415 */
[----:B------:R-:W-:Y:S04]  /*0c60*/  STS.U16 [R9+UR21+0x80], R26 ;  /* 0x0000801a09007988 */ /* 0x000fe80008000415 */
[----:B------:R-:W-:Y:S04]  /*0c70*/  STS.U16 [R9+UR21+0x480], R36 ;  /* 0x0004802409007988 */ /* 0x000fe80008000415 */
[----:B------:R-:W-:Y:S01]  /*0c80*/  STS.U16 [R9+UR21+0x880], R6 ;  /* 0x0008800609007988 */ /* 0x000fe20008000415 */
[----:B0-----:R-:W-:-:S02]  /*0c90*/  MOV R20, 0x3f800000 ;  /* 0x3f80000000147802 */ /* 0x001fc40000000f00 */
[----:B------:R-:W-:Y:S01]  /*0ca0*/  CS2R R66, SRZ ;  /* 0x0000000000427805 */ /* 0x000fe2000001ff00 */
[----:B------:R0:W-:Y:S04]  /*0cb0*/  STS.U16 [R9+UR21+0xc80], R56 ;  /* 0x000c803809007988 */ /* 0x0001e80008000415 */
[----:B------:R-:W-:Y:S04]  /*0cc0*/  STS.U16 [R3+UR21+0x100], R32 ;  /* 0x0001002003007988 */ /* 0x000fe80008000415 */
[----:B------:R-:W-:Y:S01]  /*0cd0*/  STS.U16 [R3+UR21+0x500], R38 ;  /* 0x0005002603007988 */ /* 0x000fe20008000415 */
[----:B0-----:R-:W-:-:S03]  /*0ce0*/  LOP3.LUT R9, R7, 0x50, RZ, 0x3c, !PT ;  /* 0x0000005007097812 */ /* 0x001fc600078e3cff */
[----:B------:R-:W-:Y:S04]  /*0cf0*/  STS.U16 [R3+UR21+0x900], R8 ;  /* 0x0009000803007988 */ /* 0x000fe80008000415 */
[----:B------:R0:W-:Y:S04]  /*0d00*/  STS.U16 [R3+UR21+0xd00], R54 ;  /* 0x000d003603007988 */ /* 0x0001e80008000415 */
[----:B------:R-:W-:Y:S04]  /*0d10*/  STS.U16 [R11+UR21+0x180], R10 ;  /* 0x0001800a0b007988 */ /* 0x000fe80008000415 */
[----:B------:R1:W-:Y:S01]  /*0d20*/  STS.U16 [R11+UR21+0x580], R40 ;  /* 0x000580280b007988 */ /* 0x0003e20008000415 */
[----:B0-----:R-:W-:-:S02]  /*0d30*/  LOP3.LUT R3, R7, 0x60, RZ, 0x3c, !PT ;  /* 0x0000006007037812 */ /* 0x001fc400078e3cff */
[----:B------:R-:W-:Y:S01]  /*0d40*/  LOP3.LUT R7, R7, 0x70, RZ, 0x3c, !PT ;  /* 0x0000007007077812 */ /* 0x000fe200078e3cff */
[----:B------:R-:W-:Y:S04]  /*0d50*/  STS.U16 [R11+UR21+0x980], R12 ;  /* 0x0009800c0b007988 */ /* 0x000fe80008000415 */
[----:B------:R-:W-:Y:S04]  /*0d60*/  STS.U16 [R11+UR21+0xd80], R60 ;  /* 0x000d803c0b007988 */ /* 0x000fe80008000415 */
[----:B------:R-:W-:Y:S04]  /*0d70*/  STS.U16 [R13+UR21+0x200], R30 ;  /* 0x0002001e0d007988 */ /* 0x000fe80008000415 */
[----:B------:R0:W-:Y:S04]  /*0d80*/  STS.U16 [R13+UR21+0x600], R18 ;  /* 0x000600120d007988 */ /* 0x0001e80008000415 */
[----:B------:R-:W-:Y:S04]  /*0d90*/  STS.U16 [R13+UR21+0xa00], R24 ;  /* 0x000a00180d007988 */ /* 0x000fe80008000415 */
[----:B------:R2:W-:Y:S04]  /*0da0*/  STS.U16 [R13+UR21+0xe00], R58 ;  /* 0x000e003a0d007988 */ /* 0x0005e80008000415 */
[----:B------:R-:W-:Y:S04]  /*0db0*/  STS.U16 [R9+UR21+0x280], R28 ;  /* 0x0002801c09007988 */ /* 0x000fe80008000415 */
[----:B------:R-:W-:Y:S04]  /*0dc0*/  STS.U16 [R9+UR21+0x680], R42 ;  /* 0x0006802a09007988 */ /* 0x000fe80008000415 */
[----:B------:R-:W-:Y:S04]  /*0dd0*/  STS.U16 [R9+UR21+0xa80], R48 ;  /* 0x000a803009007988 */ /* 0x000fe80008000415 */
[----:B------:R-:W-:Y:S04]  /*0de0*/  STS.U16 [R9+UR21+0xe80], R64 ;  /* 0x000e804009007988 */ /* 0x000fe80008000415 */
[----:B------:R-:W-:Y:S04]  /*0df0*/  STS.U16 [R3+UR21+0x300], R14 ;  /* 0x0003000e03007988 */ /* 0x000fe80008000415 */
[----:B------:R-:W-:Y:S04]  /*0e00*/  STS.U16 [R3+UR21+0x700], R44 ;  /* 0x0007002c03007988 */ /* 0x000fe80008000415 */
[----:B------:R-:W-:Y:S04]  /*0e10*/  STS.U16 [R3+UR21+0xb00], R50 ;  /* 0x000b003203007988 */ /* 0x000fe80008000415 */
[----:B------:R3:W-:Y:S01]  /*0e20*/  STS.U16 [R3+UR21+0xf00], R62 ;  /* 0x000f003e03007988 */ /* 0x0007e20008000415 */
[----:B-1----:R-:W-:-:S03]  /*0e30*/  MOV R40, 0xff800000 ;  /* 0xff80000000287802 */ /* 0x002fc60000000f00 */
[----:B------:R1:W-:Y:S01]  /*0e40*/  STS.U16 [R7+UR21+0x380], R34 ;  /* 0x0003802207007988 */ /* 0x0003e20008000415 */
[----:B0-----:R-:W-:-:S03]  /*0e50*/  MOV R18, 0x3f800000 ;  /* 0x3f80000000127802 */ /* 0x001fc60000000f00 */
[----:B------:R1:W-:Y:S01]  /*0e60*/  STS.U16 [R7+UR21+0x780], R46 ;  /* 0x0007802e07007988 */ /* 0x0003e20008000415 */
[----:B------:R-:W-:-:S03]  /*0e70*/  CS2R R56, SRZ ;  /* 0x0000000000387805 */ /* 0x000fc6000001ff00 */
[----:B------:R1:W-:Y:S01]  /*0e80*/  STS.U16 [R7+UR21+0xb80], R52 ;  /* 0x000b803407007988 */ /* 0x0003e20008000415 */
[----:B--2---:R-:W-:-:S03]  /*0e90*/  CS2R R58, SRZ ;  /* 0x00000000003a7805 */ /* 0x004fc6000001ff00 */
[----:B------:R1:W-:Y:S01]  /*0ea0*/  STS.U16 [R7+UR21+0xf80], R2 ;  /* 0x000f800207007988 */ /* 0x0003e20008000415 */
[----:B------:R-:W-:Y:S02]  /*0eb0*/  CS2R R60, SRZ ;  /* 0x00000000003c7805 */ /* 0x000fe4000001ff00 */
[----:B---3--:R-:W-:Y:S02]  /*0ec0*/  CS2R R62, SRZ ;  /* 0x00000000003e7805 */ /* 0x008fe4000001ff00 */
[----:B------:R-:W-:Y:S01]  /*0ed0*/  CS2R R64, SRZ ;  /* 0x0000000000407805 */ /* 0x000fe2000001ff00 */
[----:B------:R-:W-:Y:S06]  /*0ee0*/  @!P0 BRA `(.L_x_0) ;  /* 0x0000001c001c8947 */ /* 0x000fec0003800000 */
[----:B------:R-:W-:Y:S01]  /*0ef0*/  SHF.L.U32 R89, R0, 0x1, RZ ;  /* 0x0000000100597819 */ /* 0x000fe200000006ff */
[----:B------:R-:W-:Y:S01]  /*0f00*/  ULDC.64 UR16, c[0x0][0x250] ;  /* 0x0000940000107ab9 */ /* 0x000fe20000000a00 */
[----:B-1----:R-:W-:Y:S01]  /*0f10*/  SHF.R.U32.HI R2, RZ, 0x2, R5 ;  /* 0x00000002ff027819 */ /* 0x002fe20000011605 */
[----:B------:R-:W0:Y:S01]  /*0f20*/  LDC R6, c[0x0][0x268] ;  /* 0x00009a00ff067b82 */ /* 0x000e220000000800 */
[----:B------:R-:W-:Y:S01]  /*0f30*/  LOP3.LUT R0, R22, 0x1f, RZ, 0xc0, !PT ;  /* 0x0000001f16007812 */ /* 0x000fe200078ec0ff */
[----:B------:R-:W-:Y:S01]  /*0f40*/  UIMAD UR16, UR20, UR16, URZ ;  /* 0x00000010141072a4 */ /* 0x000fe2000f8e023f */
[----:B------:R-:W-:Y:S01]  /*0f50*/  LOP3.LUT R89, R89, R2, RZ, 0x3c, !PT ;  /* 0x0000000259597212 */ /* 0x000fe200078e3cff */
[----:B------:R-:W-:Y:S01]  /*0f60*/  ULDC UR4, c[0x0][0x258] ;  /* 0x0000960000047ab9 */ /* 0x000fe20000000800 */
[----:B------:R-:W-:Y:S01]  /*0f70*/  ULDC.64 UR18, c[0x0][0x260] ;  /* 0x0000980000127ab9 */ /* 0x000fe20000000a00 */
[C---:B------:R-:W-:Y:S01]  /*0f80*/  IMAD R2, R0.reuse, UR4, RZ ;  /* 0x0000000400027c24 */ /* 0x040fe2000f8e02ff */
[----:B------:R-:W-:Y:S01]  /*0f90*/  USHF.L.U32 UR4, UR16, 0x1, URZ ;  /* 0x0000000110047899 */ /* 0x000fe2000800063f */
[----:B------:R-:W-:Y:S01]  /*0fa0*/  IMAD R4, R0, UR19, RZ ;  /* 0x0000001300047c24 */ /* 0x000fe2000f8e02ff */
[----:B------:R-:W-:Y:S01]  /*0fb0*/  UIMAD UR18, UR20, UR18, URZ ;  /* 0x00000012141272a4 */ /* 0x000fe2000f8e023f */
[--C-:B------:R-:W-:Y:S01]  /*0fc0*/  SHF.R.U32.HI R3, RZ, 0x5, R22.reuse ;  /* 0x00000005ff037819 */ /* 0x100fe20000011616 */
[----:B------:R-:W-:Y:S01]  /*0fd0*/  ULDC.64 UR8, c[0x0][0x218] ;  /* 0x0000860000087ab9 */ /* 0x000fe20000000a00 */
[C---:B------:R-:W-:Y:S01]  /*0fe0*/  SHF.L.U32 R0, R2.reuse, 0x1, RZ ;  /* 0x0000000102007819 */ /* 0x040fe200000006ff */
[----:B------:R-:W-:Y:S01]  /*0ff0*/  USHF.L.U32 UR5, UR18, 0x1, URZ ;  /* 0x0000000112057899 */ /* 0x000fe2000800063f */
[----:B------:R-:W-:Y:S01]  /*1000*/  MOV R11, UR4 ;  /* 0x00000004000b7c02 */ /* 0x000fe20008000f00 */
[----:B------:R-:W-:Y:S01]  /*1010*/  ULDC.64 UR10, c[0x0][0x220] ;  /* 0x00008800000a7ab9 */ /* 0x000fe20000000a00 */
[----:B------:R-:W-:Y:S01]  /*1020*/  SHF.R.U32.HI R5, RZ, 0x5, R22 ;  /* 0x00000005ff057819 */ /* 0x000fe20000011616 */
[----:B------:R-:W-:Y:S01]  /*1030*/  UIMAD.WIDE UR6, UR18, 0x2, URZ ;  /* 0x00000002120678a5 */ /* 0x000fe2000f8e023f */
[----:B------:R-:W-:Y:S01]  /*1040*/  R2UR UR25, R3 ;  /* 0x00000000031972ca */ /* 0x000fe200000e0000 */
[----:B------:R-:W-:Y:S01]  /*1050*/  IMAD.HI R2, R2, 0x2, RZ ;  /* 0x0000000202027827 */ /* 0x000fe200078e02ff */
[----:B------:R-:W-:Y:S01]  /*1060*/  IADD3 R11, P0, P1, R0, UR8, R11 ;  /* 0x00000008000b7c10 */ /* 0x000fe2000f91e00b */
[----:B------:R-:W-:Y:S01]  /*1070*/  UIADD3 UR6, UR21, 0x4000, URZ ;  /* 0x0000400015067890 */ /* 0x000fe2000fffe03f */
[----:B------:R-:W-:-:S02]  /*1080*/  SHF.L.U32 R3, R4, 0x1, RZ ;  /* 0x0000000104037819 */ /* 0x000fc400000006ff */
[----:B------:R-:W-:Y:S02]  /*1090*/  CS2R R72, SRZ ;  /* 0x0000000000487805 */ /* 0x000fe4000001ff00 */
[----:B------:R-:W-:Y:S01]  /*10a0*/  MOV R8, UR5 ;  /* 0x0000000500087c02 */ /* 0x000fe20008000f00 */
[----:B------:R-:W-:Y:S01]  /*10b0*/  UIMAD.WIDE UR4, UR16, 0x2, URZ ;  /* 0x00000002100478a5 */ /* 0x000fe2000f8e023f */
[----:B------:R-:W-:Y:S01]  /*10c0*/  SGXT.U32 R0, R5, 0x3 ;  /* 0x000000030500781a */ /* 0x000fe20000000000 */
[----:B------:R-:W-:Y:S01]  /*10d0*/  IMAD.HI R5, R4, 0x2, RZ ;  /* 0x0000000204057827 */ /* 0x000fe200078e02ff */
[----:B------:R-:W-:Y:S01]  /*10e0*/  IADD3 R9, P2, P3, R3, UR10, R8 ;  /* 0x0000000a03097c10 */ /* 0x000fe2000fb5e008 */
[----:B------:R-:W-:Y:S01]  /*10f0*/  USHF.R.U32.HI UR6, URZ, 0x4, UR6 ;  /* 0x000000043f067899 */ /* 0x000fe20008011606 */
[----:B------:R-:W-:Y:S01]  /*1100*/  MOV R8, UR17 ;  /* 0x0000001100087c02 */ /* 0x000fe20008000f00 */
[C---:B------:R-:W-:Y:S01]  /*1110*/  IMAD R3, R0.reuse, UR17, RZ ;  /* 0x0000001100037c24 */ /* 0x040fe2000f8e02ff */
[----:B------:R-:W-:Y:S01]  /*1120*/  MOV R13, UR17 ;  /* 0x00000011000d7c02 */ /* 0x000fe20008000f00 */
[----:B0-----:R-:W-:Y:S01]  /*1130*/  IMAD R7, R0, R6, RZ ;  /* 0x0000000600077224 */ /* 0x001fe200078e02ff */
[----:B------:R-:W-:Y:S01]  /*1140*/  MOV R21, UR5 ;  /* 0x0000000500157c02 */ /* 0x000fe20008000f00 */
[----:B------:R-:W-:Y:S01]  /*1150*/  USGXT.U32 UR8, UR6, 0xe ;  /* 0x0000000e0608789a */ /* 0x000fe20008000000 */
[----:B------:R-:W-:-:S02]  /*1160*/  LEA R0, R8, R3, 0x3 ;  /* 0x0000000308007211 */ /* 0x000fc400078e18ff */
[----:B------:R-:W-:Y:S02]  /*1170*/  CS2R R74, SRZ ;  /* 0x00000000004a7805 */ /* 0x000fe4000001ff00 */
[----:B------:R-:W-:Y:S02]  /*1180*/  MOV R15, UR17 ;  /* 0x00000011000f7c02 */ /* 0x000fe40008000f00 */
[----:B------:R-:W-:Y:S02]  /*1190*/  CS2R R76, SRZ ;  /* 0x00000000004c7805 */ /* 0x000fe4000001ff00 */
[----:B------:R-:W-:Y:S02]  /*11a0*/  MOV R8, UR7 ;  /* 0x0000000700087c02 */ /* 0x000fe40008000f00 */
[----:B------:R-:W-:Y:S02]  /*11b0*/  CS2R R78, SRZ ;  /* 0x00000000004e7805 */ /* 0x000fe4000001ff00 */
[----:B------:R-:W-:-:S02]  /*11c0*/  LEA R4, R13, R0, 0x3 ;  /* 0x000000000d047211 */ /* 0x000fc400078e18ff */
[----:B------:R-:W-:Y:S02]  /*11d0*/  CS2R R80, SRZ ;  /* 0x0000000000507805 */ /* 0x000fe4000001ff00 */
[----:B------:R-:W-:Y:S02]  /*11e0*/  LEA R18, R6, R7, 0x3 ;  /* 0x0000000706127211 */ /* 0x000fe400078e18ff */
[----:B------:R-:W-:Y:S02]  /*11f0*/  CS2R R82, SRZ ;  /* 0x0000000000527805 */ /* 0x000fe4000001ff00 */
[----:B------:R-:W-:Y:S02]  /*1200*/  IADD3.X R21, R2, UR9, R21, P0, P1 ;  /* 0x0000000902157c10 */ /* 0x000fe400087e2415 */
[----:B------:R-:W-:Y:S02]  /*1210*/  CS2R R84, SRZ ;  /* 0x0000000000547805 */ /* 0x000fe4000001ff00 */
[----:B------:R-:W-:-:S02]  /*1220*/  IADD3.X R19, R5, UR11, R8, P2, P3 ;  /* 0x0000000b05137c10 */ /* 0x000fc400097e6408 */
[----:B------:R-:W-:Y:S02]  /*1230*/  CS2R R86, SRZ ;  /* 0x0000000000567805 */ /* 0x000fe4000001ff00 */
[----:B------:R-:W-:Y:S02]  /*1240*/  LEA R2, R15, R4, 0x3 ;  /* 0x000000040f027211 */ /* 0x000fe400078e18ff */
[----:B------:R-:W-:Y:S02]  /*1250*/  CS2R R56, SRZ ;  /* 0x0000000000387805 */ /* 0x000fe4000001ff00 */
[----:B------:R-:W-:Y:S02]  /*1260*/  LEA R14, P1, R0, R11, 0x1 ;  /* 0x0000000b000e7211 */ /* 0x000fe400078208ff */
[----:B------:R-:W-:Y:S02]  /*1270*/  CS2R R58, SRZ ;  /* 0x00000000003a7805 */ /* 0x000fe4000001ff00 */
[----:B------:R-:W-:-:S02]  /*1280*/  LEA R5, R6, R18, 0x3 ;  /* 0x0000001206057211 */ /* 0x000fc400078e18ff */
[----:B------:R-:W-:Y:S02]  /*1290*/  CS2R R60, SRZ ;  /* 0x00000000003c7805 */ /* 0x000fe4000001ff00 */
[-C--:B------:R-:W-:Y:S02]  /*12a0*/  LEA R16, P0, R3, R11.reuse, 0x1 ;  /* 0x0000000b03107211 */ /* 0x080fe400078008ff */
[----:B------:R-:W-:Y:S02]  /*12b0*/  CS2R R62, SRZ ;  /* 0x00000000003e7805 */ /* 0x000fe4000001ff00 */
[-C--:B------:R-:W-:Y:S02]  /*12c0*/  LEA R12, P2, R4, R11.reuse, 0x1 ;  /* 0x0000000b040c7211 */ /* 0x080fe400078408ff */
[----:B------:R-:W-:Y:S02]  /*12d0*/  CS2R R64, SRZ ;  /* 0x0000000000407805 */ /* 0x000fe4000001ff00 */
[----:B------:R-:W-:-:S02]  /*12e0*/  LEA R10, P3, R2, R11, 0x1 ;  /* 0x0000000b020a7211 */ /* 0x000fc400078608ff */
[----:B------:R-:W-:Y:S02]  /*12f0*/  CS2R R66, SRZ ;  /* 0x0000000000427805 */ /* 0x000fe4000001ff00 */
[----:B------:R-:W-:Y:S02]  /*1300*/  LEA.HI.X.SX32 R15, R0, R21, 0x1, P1 ;  /* 0x00000015000f7211 */ /* 0x000fe400008f0eff */
[----:B------:R-:W-:Y:S02]  /*1310*/  CS2R R68, SRZ ;  /* 0x0000000000447805 */ /* 0x000fe4000001ff00 */
[----:B------:R-:W-:Y:S02]  /*1320*/  LEA R0, R6, R5, 0x3 ;  /* 0x0000000506007211 */ /* 0x000fe400078e18ff */
[----:B------:R-:W-:Y:S02]  /*1330*/  CS2R R70, SRZ ;  /* 0x0000000000467805 */ /* 0x000fe4000001ff00 */
[-C--:B------:R-:W-:Y:S01]  /*1340*/  LEA.HI.X.SX32 R17, R3, R21.reuse, 0x1, P0 ;  /* 0x0000001503117211 */ /* 0x080fe200000f0eff */
[----:B------:R-:W-:Y:S01]  /*1350*/  UMOV UR14, 0xfffffffe ;  /* 0xfffffffe000e7882 */ /* 0x000fe20000000000 */
[-C--:B------:R-:W-:Y:S01]  /*1360*/  LEA.HI.X.SX32 R13, R4, R21.reuse, 0x1, P2 ;  /* 0x00000015040d7211 */ /* 0x080fe200010f0eff */
[----:B------:R-:W-:Y:S01]  /*1370*/  UMOV UR15, 0x7fffffdf ;  /* 0x7fffffdf000f7882 */ /* 0x000fe20000000000 */
[----:B------:R-:W-:Y:S01]  /*1380*/  LEA.HI.X.SX32 R11, R2, R21, 0x1, P3 ;  /* 0x00000015020b7211 */ /* 0x000fe200018f0eff */
[----:B------:R-:W-:Y:S01]  /*1390*/  UMOV UR9, URZ ;  /* 0x0000003f00097c82 */ /* 0x000fe20008000000 */
[-C--:B------:R-:W-:Y:S01]  /*13a0*/  LEA R8, P0, R7, R9.reuse, 0x1 ;  /* 0x0000000907087211 */ /* 0x080fe200078008ff */
[----:B------:R-:W-:Y:S01]  /*13b0*/  UMOV UR4, URZ ;  /* 0x0000003f00047c82 */ /* 0x000fe20008000000 */
[-C--:B------:R-:W-:Y:S01]  /*13c0*/  LEA R6, P1, R18, R9.reuse, 0x1 ;  /* 0x0000000912067211 */ /* 0x080fe200078208ff */
[----:B------:R-:W-:Y:S01]  /*13d0*/  UMOV UR5, URZ ;  /* 0x0000003f00057c82 */ /* 0x000fe20008000000 */
[-C--:B------:R-:W-:Y:S01]  /*13e0*/  LEA R4, P2, R5, R9.reuse, 0x1 ;  /* 0x0000000905047211 */ /* 0x080fe200078408ff */
[----:B------:R-:W-:Y:S01]  /*13f0*/  UIADD3.64 UR14, UR8, -UR14, URZ ;  /* 0x8000000e080e7297 */ /* 0x000fe2000fffe03f */
[----:B------:R-:W-:Y:S01]  /*1400*/  LEA R2, P3, R0, R9, 0x1 ;  /* 0x0000000900027211 */ /* 0x000fe200078608ff */
[----:B------:R-:W-:Y:S01]  /*1410*/  UMOV UR6, URZ ;  /* 0x0000003f00067c82 */ /* 0x000fe20008000000 */
[-C--:B------:R-:W-:Y:S01]  /*1420*/  LEA.HI.X.SX32 R9, R7, R19.reuse, 0x1, P0 ;  /* 0x0000001307097211 */ /* 0x080fe200000f0eff */
[----:B------:R-:W-:Y:S01]  /*1430*/  ULDC UR16, c[0x0][0x238] ;  /* 0x00008e0000107ab9 */ /* 0x000fe20000000800 */
[-C--:B------:R-:W-:Y:S01]  /*1440*/  LEA.HI.X.SX32 R7, R18, R19.reuse, 0x1, P1 ;  /* 0x0000001312077211 */ /* 0x080fe200008f0eff */
[----:B------:R-:W-:Y:S01]  /*1450*/  UMOV UR10, UR8 ;  /* 0x00000008000a7c82 */ /* 0x000fe20008000000 */
[-C--:B------:R-:W-:Y:S01]  /*1460*/  LEA.HI.X.SX32 R5, R5, R19.reuse, 0x1, P2 ;  /* 0x0000001305057211 */ /* 0x080fe200010f0eff */
[----:B------:R-:W-:Y:S01]  /*1470*/  UMOV UR11, 0x80000020 ;  /* 0x80000020000b7882 */ /* 0x000fe20000000000 */
[----:B------:R-:W-:-:S02]  /*1480*/  LEA.HI.X.SX32 R3, R0, R19, 0x1, P3 ;  /* 0x0000001300037211 */ /* 0x000fc400018f0eff */
[----:B------:R-:W-:Y:S02]  /*1490*/  MOV R97, 0xff800000 ;  /* 0xff80000000617802 */ /* 0x000fe40000000f00 */
[----:B------:R-:W-:Y:S02]  /*14a0*/  MOV R21, 0x3f800000 ;  /* 0x3f80000000157802 */ /* 0x000fe40000000f00 */
[----:B------:R-:W-:Y:S02]  /*14b0*/  MOV R20, 0x3f800000 ;  /* 0x3f80000000147802 */ /* 0x000fe40000000f00 */
[----:B------:R-:W-:Y:S02]  /*14c0*/  MOV R19, 0x3f800000 ;  /* 0x3f80000000137802 */ /* 0x000fe40000000f00 */
[----:B------:R-:W-:Y:S02]  /*14d0*/  MOV R18, 0x3f800000 ;  /* 0x3f80000000127802 */ /* 0x000fe40000000f00 */
[----:B------:R-:W-:-:S02]  /*14e0*/  MOV R95, 0xff800000 ;  /* 0xff800000005f7802 */ /* 0x000fc40000000f00 */
[----:B------:R-:W-:Y:S02]  /*14f0*/  MOV R94, 0xff800000 ;  /* 0xff800000005e7802 */ /* 0x000fe40000000f00 */
[----:B------:R-:W-:-:S07]  /*1500*/  MOV R0, 0xff800000 ;  /* 0xff80000000007802 */ /* 0x000fce0000000f00 */
.L_x_1:
[----:B------:R-:W-:Y:S02]  /*1510*/  MOV R25, UR4 ;  /* 0x0000000400197c02 */ /* 0x000fe40008000f00 */
[----:B------:R-:W-:Y:S02]  /*1520*/  MOV R27, UR4 ;  /* 0x00000004001b7c02 */ /* 0x000fe40008000f00 */
[----:B------:R-:W-:Y:S01]  /*1530*/  MOV R29, UR4 ;  /* 0x00000004001d7c02 */ /* 0x000fe20008000f00 */
[----:B------:R-:W-:Y:S01]  /*1540*/  IMAD.WIDE R24, R25, 0x2, R16 ;  /* 0x0000000219187825 */ /* 0x000fe200078e0210 */
[----:B------:R-:W-:-:S03]  /*1550*/  MOV R31, UR4 ;  /* 0x00000004001f7c02 */ /* 0x000fc60008000f00 */
[----:B------:R-:W-:Y:S01]  /*1560*/  IMAD.WIDE R26, R27, 0x2, R14 ;  /* 0x000000021b1a7825 */ /* 0x000fe200078e020e */
[----:B------:R-:W2:Y:S03]  /*1570*/  LDG.E.U16 R88, desc[UR22][R24.64] ;  /* 0x0000001618587981 */ /* 0x000ea6000c1e1500 */
[----:B------:R-:W-:Y:S01]  /*1580*/  IMAD.WIDE R28, R29, 0x2, R12 ;  /* 0x000000021d1c7825 */ /* 0x000fe200078e020c */
[----:B------:R-:W3:Y:S03]  /*1590*/  LDG.E.U16 R96, desc[UR22][R26.64] ;  /* 0x000000161a607981 */ /* 0x000ee6000c1e1500 */
[----:B------:R-:W-:Y:S01]  /*15a0*/  IMAD.WIDE R30, R31, 0x2, R10 ;  /* 0x000000021f1e7825 */ /* 0x000fe200078e020a */
[----:B------:R-:W4:Y:S04]  /*15b0*/  LDG.E.U16 R98, desc[UR22][R28.64] ;  /* 0x000000161c627981 */ /* 0x000f28000c1e1500 */
[----:B------:R-:W5:Y:S01]  /*15c0*/  LDG.E.U16 R100, desc[UR22][R30.64] ;  /* 0x000000161e647981 */ /* 0x000f62000c1e1500 */
[----:B------:R-:W-:Y:S01]  /*15d0*/  BAR.SYNC.DEFER_BLOCKING 0x0 ;  /* 0x0000000000007b1d */ /* 0x000fe20000010000 */
[----:B------:R-:W-:-:S04]  /*15e0*/  USHF.L.U32 UR7, UR25, 0x6, URZ ;  /* 0x0000000619077899 */ /* 0x000fc8000800063f */
[----:B------:R-:W-:-:S04]  /*15f0*/  ULOP3.LUT UR7, UR7, 0x100, URZ, 0xc0, !UPT ;  /* 0x0000010007077892 */ /* 0x000fc8000f8ec03f */
[----:B------:R-:W-:-:S04]  /*1600*/  ULEA.HI UR7, UR21, UR7, URZ, 0x1c ;  /* 0x0000000715077291 */ /* 0x000fc8000f8fe03f */
[----:B------:R-:W-:Y:S01]  /*1610*/  ULOP3.LUT UR8, UR7, 0x3fff, URZ, 0xc0, !UPT ;  /* 0x00003fff07087892 */ /* 0x000fe2000f8ec03f */
[----:B------:R-:W-:-:S03]  /*1620*/  UMOV UR9, 0x40000040 ;  /* 0x4000004000097882 */ /* 0x000fc60000000000 */
[----:B------:R-:W-:Y:S01]  /*1630*/  UIADD3 UR12, UP0, UR8, 0x80, URZ ;  /* 0x00000080080c7890 */ /* 0x000fe2000ff1e03f */
[----:B------:R-:W-:-:S03]  /*1640*/  UMOV UR7, URZ ;  /* 0x0000003f00077c82 */ /* 0x000fc60008000000 */
[----:B------:R-:W-:Y:S01]  /*1650*/  UIADD3.X UR13, UR7, 0x40000040, URZ, UP0, !UPT ;  /* 0x40000040070d7890 */ /* 0x000fe200087fe43f */
[----:B------:R-:W-:Y:S02]  /*1660*/  MOV R99, UR5 ;  /* 0x0000000500637c02 */ /* 0x000fe40008000f00 */
[----:B------:R-:W-:Y:S02]  /*1670*/  MOV R105, UR5 ;  /* 0x0000000500697c02 */ /* 0x000fe40008000f00 */
[----:B------:R-:W-:Y:S02]  /*1680*/  MOV R101, UR5 ;  /* 0x0000000500657c02 */ /* 0x000fe40008000f00 */
[----:B------:R-:W-:Y:S01]  /*1690*/  MOV R109, UR5 ;  /* 0x00000005006d7c02 */ /* 0x000fe20008000f00 */
[----:B------:R-:W-:Y:S01]  /*16a0*/  IMAD.WIDE R104, R105, 0x2, R6 ;  /* 0x0000000269687825 */ /* 0x000fe200078e0206 */
[----:B--2---:R-:W-:Y:S04]  /*16b0*/  STS.U16 [R89+UR21+0x4000], R88 ;  /* 0x0040005859007988 */ /* 0x004fe80008000415 */
[----:B---3--:R-:W-:Y:S04]  /*16c0*/  STS.U16 [R89+UR21+0x4200], R96 ;  /* 0x0042006059007988 */ /* 0x008fe80008000415 */
[----:B----4-:R0:W-:Y:S04]  /*16d0*/  STS.U16 [R89+UR21+0x4400], R98 ;  /* 0x0044006259007988 */ /* 0x0101e80008000415 */
[----:B-----5:R1:W-:Y:S01]  /*16e0*/  STS.U16 [R89+UR21+0x4600], R100 ;  /* 0x0046006459007988 */ /* 0x0203e20008000415 */
[----:B------:R2:W-:Y:S06]  /*16f0*/  MEMBAR.ALL.CTA ;  /* 0x0000000000007992 */ /* 0x0005ec0000008000 */
[----:B--2---:R-:W2:Y:S02]  /*1700*/  FENCE.VIEW.ASYNC.S ;  /* 0x00000000000073c6 */ /* 0x004ea40000000000 */
[----:B--2---:R-:W-:Y:S06]  /*1710*/  BAR.SYNC.DEFER_BLOCKING 0x0 ;  /* 0x0000000000007b1d */ /* 0x004fec0000010000 */
[----:B------:R-:W-:Y:S01]  /*1720*/  WARPGROUP.ARRIVE ;  /* 0x00000000000079c5 */ /* 0x000fe20000000000 */
[----:B0-----:R-:W-:Y:S01]  /*1730*/  IMAD.WIDE R98, R99, 0x2, R8 ;  /* 0x0000000263627825 */ /* 0x001fe200078e0208 */
[----:B------:R-:W2:Y:S04]  /*1740*/  LDG.E.U16 R104, desc[UR22][R104.64] ;  /* 0x0000001668687981 */ /* 0x000ea8000c1e1500 */
[----:B------:R-:W-:Y:S01]  /*1750*/  HGMMA.64x32x16.F32 R40, gdesc[UR8].tnspA, RZ, !UPT ;  /* 0x20600000082879f0 */ /* 0x000fe2000c7008ff */
[----:B------:R-:W-:Y:S01]  /*1760*/  UIADD3.64 UR8, UR12, 0x180, URZ ;  /* 0x000001800c087897 */ /* 0x000fe2000fffe03f */
[----:B-1----:R-:W-:Y:S01]  /*1770*/  IMAD.WIDE R100, R101, 0x2, R4 ;  /* 0x0000000265647825 */ /* 0x002fe200078e0204 */
[----:B------:R0:W3:Y:S05]  /*1780*/  LDG.E.U16 R98, desc[UR22][R98.64] ;  /* 0x0000001662627981 */ /* 0x0000ea000c1e1500 */
[----:B------:R1:W4:Y:S01]  /*1790*/  LDG.E.U16 R100, desc[UR22][R100.64] ;  /* 0x0000001664647981 */ /* 0x000322000c1e1500 */
[----:B------:R-:W-:Y:S04]  /*17a0*/  HGMMA.64x32x16.F32 R40, gdesc[UR12].tnspA, R40 ;  /* 0x206000000c2879f0 */ /* 0x000fe80008700828 */
[----:B------:R-:W-:Y:S01]  /*17b0*/  HGMMA.64x32x16.F32 R24, gdesc[UR8].tnspA, RZ, !UPT ;  /* 0x20600000081879f0 */ /* 0x000fe2000c7008ff */
[----:B------:R-:W-:-:S09]  /*17c0*/  UIADD3.64 UR12, UR12, 0x200, URZ ;  /* 0x000002000c0c7897 */ /* 0x000fd2000fffe03f */
[----:B------:R-:W-:Y:S03]  /*17d0*/  HGMMA.64x32x16.F32 R24, gdesc[UR12].tnspA, R24, gsb0 ;  /* 0x206000000c1879f0 */ /* 0x000fe60008000818 */
[----:B------:R-:W-:Y:S02]  /*17e0*/  WARPGROUP.DEPBAR.LE gsb0, 0x0 ;  /* 0x00008000000079c5 */ /* 0x000fe40000010000 */
[----:B------:R-:W-:Y:S01]  /*17f0*/  FMUL R88, R40, UR16 ;  /* 0x0000001028587c20 */ /* 0x000fe20008400000 */
[----:B------:R-:W-:-:S05]  /*1800*/  FMUL R103, R41, UR16 ;  /* 0x0000001029677c20 */ /* 0x000fca0008400000 */
[----:B------:R-:W-:Y:S01]  /*1810*/  FMNMX R107, R88, R103, !PT ;  /* 0x00000067586b7209 */ /* 0x000fe20007800000 */
[----:B------:R-:W-:-:S06]  /*1820*/  IMAD.WIDE R102, R109, 0x2, R2 ;  /* 0x000000026d667825 */ /* 0x000fcc00078e0202 */
[----:B------:R5:W4:Y:S01]  /*1830*/  LDG.E.U16 R102, desc[UR22][R102.64] ;  /* 0x0000001666667981 */ /* 0x000b22000c1e1500 */
[----:B------:R-:W-:Y:S01]  /*1840*/  FMUL R96, R44, UR16 ;  /* 0x000000102c607c20 */ /* 0x000fe20008400000 */
[----:B------:R-:W-:Y:S01]  /*1850*/  FMUL R88, R45, UR16 ;  /* 0x000000102d587c20 */ /* 0x000fe20008400000 */
[----:B0-----:R-:W-:Y:S01]  /*1860*/  FMUL R99, R43, UR16 ;  /* 0x000000102b637c20 */ /* 0x001fe20008400000 */
[----:B-1----:R-:W-:Y:S01]  /*1870*/  FMUL R101, R28, UR16 ;  /* 0x000000101c657c20 */ /* 0x002fe20008400000 */
[----:B------:R-:W-:Y:S01]  /*1880*/  BAR.SYNC.DEFER_BLOCKING 0x0 ;  /* 0x0000000000007b1d */ /* 0x000fe20000010000 */
[----:B------:R-:W-:Y:S01]  /*1890*/  FMNMX R107, R96, R107, !PT ;  /* 0x0000006b606b7209 */ /* 0x000fe20007800000 */
[----:B------:R-:W-:-:S03]  /*18a0*/  FMUL R96, R48, UR16 ;  /* 0x0000001030607c20 */ /* 0x000fc60008400000 */
[----:B------:R-:W-:Y:S01]  /*18b0*/  FMNMX R107, R88, R107, !PT ;  /* 0x0000006b586b7209 */ /* 0x000fe20007800000 */
[----:B------:R-:W-:-:S03]  /*18c0*/  FMUL R88, R49, UR16 ;  /* 0x0000001031587c20 */ /* 0x000fc60008400000 */
[----:B------:R-:W-:Y:S01]  /*18d0*/  FMNMX R107, R96, R107, !PT ;  /* 0x0000006b606b7209 */ /* 0x000fe20007800000 */
[----:B------:R-:W-:-:S03]  /*18e0*/  FMUL R96, R52, UR16 ;  /* 0x0000001034607c20 */ /* 0x000fc60008400000 */
[----:B------:R-:W-:Y:S01]  /*18f0*/  FMNMX R107, R88, R107, !PT ;  /* 0x0000006b586b7209 */ /* 0x000fe20007800000 */
[----:B------:R-:W-:-:S03]  /*1900*/  FMUL R88, R53, UR16 ;  /* 0x0000001035587c20 */ /* 0x000fc60008400000 */
[----:B------:R-:W-:-:S04]  /*1910*/  FMNMX R107, R96, R107, !PT ;  /* 0x0000006b606b7209 */ /* 0x000fc80007800000 */
[----:B------:R-:W-:-:S05]  /*1920*/  FMNMX R107, R88, R107, !PT ;  /* 0x0000006b586b7209 */ /* 0x000fca0007800000 */
[----:B------:R-:W0:Y:S01]  /*1930*/  SHFL.BFLY PT, R88, R107, 0x2, 0x1f ;  /* 0x0c401f006b587f89 */ /* 0x000e2200000e0000 */
[----:B------:R-:W-:Y:S01]  /*1940*/  FMUL R96, R46, UR16 ;  /* 0x000000102e607c20 */ /* 0x000fe20008400000 */
[----:B0-----:R-:W-:Y:S01]  /*1950*/  FMNMX R105, R107, R88, !PT ;  /* 0x000000586b697209 */ /* 0x001fe20007800000 */
[----:B------:R-:W-:-:S05]  /*1960*/  FMUL R88, R42, UR16 ;  /* 0x000000102a587c20 */ /* 0x000fca0008400000 */
        /* <DEDUP_REMOVED lines=8> */
[----:B------:R-:W-:Y:S01]  /*19f0*/  FMNMX R99, R88, R99, !PT ;  /* 0x0000006358637209 */ /* 0x000fe20007800000 */
[----:B------:R-:W-:Y:S01]  /*1a00*/  FMUL R88, R55, UR16 ;  /* 0x0000001037587c20 */ /* 0x000fe20008400000 */
[----:B------:R-:W0:Y:S02]  /*1a10*/  SHFL.BFLY PT, R106, R105, 0x1, 0x1f ;  /* 0x0c201f00696a7f89 */ /* 0x000e2400000e0000 */
[----:B------:R-:W-:-:S04]  /*1a20*/  FMNMX R99, R96, R99, !PT ;  /* 0x0000006360637209 */ /* 0x000fc80007800000 */
[----:B-----5:R-:W-:-:S05]  /*1a30*/  FMNMX R103, R88, R99, !PT ;  /* 0x0000006358677209 */ /* 0x020fca0007800000 */
[----:B------:R-:W1:Y:S01]  /*1a40*/  SHFL.BFLY PT, R108, R103, 0x2, 0x1f ;  /* 0x0c401f00676c7f89 */ /* 0x000e6200000e0000 */
[----:B------:R-:W-:Y:S01]  /*1a50*/  FMUL R96, R24, UR16 ;  /* 0x0000001018607c20 */ /* 0x000fe20008400000 */
[----:B------:R-:W-:Y:S01]  /*1a60*/  FMUL R99, R25, UR16 ;  /* 0x0000001019637c20 */ /* 0x000fe20008400000 */
[----:B0-----:R-:W-:-:S04]  /*1a70*/  FMNMX R106, R105, R106, !PT ;  /* 0x0000006a696a7209 */ /* 0x001fc80007800000 */
[----:B------:R-:W-:Y:S02]  /*1a80*/  FMNMX R88, R106, R97, !PT ;  /* 0x000000616a587209 */ /* 0x000fe40007800000 */
[----:B------:R-:W-:Y:S01]  /*1a90*/  FMNMX R106, R96, R99, !PT ;  /* 0x00000063606a7209 */ /* 0x000fe20007800000 */
[----:B------:R-:W-:-:S03]  /*1aa0*/  FMUL R99, R29, UR16 ;  /* 0x000000101d637c20 */ /* 0x000fc60008400000 */
[----:B------:R-:W-:Y:S02]  /*1ab0*/  FMNMX R106, R101, R106, !PT ;  /* 0x0000006a656a7209 */ /* 0x000fe40007800000 */
[----:B-1----:R-:W-:Y:S01]  /*1ac0*/  FMNMX R96, R103, R108, !PT ;  /* 0x0000006c67607209 */ /* 0x002fe20007800000 */
[----:B------:R-:W-:Y:S01]  /*1ad0*/  FMUL R101, R32, UR16 ;  /* 0x0000001020657c20 */ /* 0x000fe20008400000 */
[----:B------:R-:W-:-:S03]  /*1ae0*/  FMNMX R106, R99, R106, !PT ;  /* 0x0000006a636a7209 */ /* 0x000fc60007800000 */
[----:B------:R-:W0:Y:S01]  /*1af0*/  SHFL.BFLY PT, R103, R96, 0x1, 0x1f ;  /* 0x0c201f0060677f89 */ /* 0x000e2200000e0000 */
[----:B------:R-:W-:Y:S01]  /*1b00*/  FMUL R99, R33, UR16 ;  /* 0x0000001021637c20 */ /* 0x000fe20008400000 */
[----:B------:R-:W-:Y:S01]  /*1b10*/  FMNMX R106, R101, R106, !PT ;  /* 0x0000006a656a7209 */ /* 0x000fe20007800000 */
[----:B------:R-:W-:-:S03]  /*1b20*/  FMUL R101, R36, UR16 ;  /* 0x0000001024657c20 */ /* 0x000fc60008400000 */
[----:B------:R-:W-:Y:S01]  /*1b30*/  FMNMX R106, R99, R106, !PT ;  /* 0x0000006a636a7209 */ /* 0x000fe20007800000 */
[----:B------:R-:W-:-:S03]  /*1b40*/  FMUL R99, R37, UR16 ;  /* 0x0000001025637c20 */ /* 0x000fc60008400000 */
[----:B------:R-:W-:-:S04]  /*1b50*/  FMNMX R106, R101, R106, !PT ;  /* 0x0000006a656a7209 */ /* 0x000fc80007800000 */
[----:B------:R-:W-:-:S05]  /*1b60*/  FMNMX R101, R99, R106, !PT ;  /* 0x0000006a63657209 */ /* 0x000fca0007800000 */
[----:B------:R-:W1:Y:S01]  /*1b70*/  SHFL.BFLY PT, R108, R101, 0x2, 0x1f ;  /* 0x0c401f00656c7f89 */ /* 0x000e6200000e0000 */
[----:B0-----:R-:W-:Y:S01]  /*1b80*/  FMNMX R96, R96, R103, !PT ;  /* 0x0000006760607209 */ /* 0x001fe20007800000 */
[----:B------:R-:W-:-:S03]  /*1b90*/  FADD R97, -R88, R97 ;  /* 0x0000006158617221 */ /* 0x000fc60000000100 */
[----:B------:R-:W-:Y:S01]  /*1ba0*/  FMNMX R96, R96, R95, !PT ;  /* 0x0000005f60607209 */ /* 0x000fe20007800000 */
[----:B------:R-:W-:Y:S01]  /*1bb0*/  FMUL R109, R97, 1.4426950216293334961 ;  /* 0x3fb8aa3b616d7820 */ /* 0x000fe20000400000 */
[----:B------:R-:W-:Y:S01]  /*1bc0*/  FMUL R97, R26, UR16 ;  /* 0x000000101a617c20 */ /* 0x000fe20008400000 */
[----:B------:R-:W-:Y:S02]  /*1bd0*/  FMUL R106, R27, UR16 ;  /* 0x000000101b6a7c20 */ /* 0x000fe40008400000 */
[----:B------:R-:W-:-:S04]  /*1be0*/  FFMA R99, R42, UR16, -R96 ;  /* 0x000000102a637c23 */ /* 0x000fc80008000860 */
[----:B------:R-:W-:Y:S01]  /*1bf0*/  FMUL R105, R99, 1.4426950216293334961 ;  /* 0x3fb8aa3b63697820 */ /* 0x000fe20000400000 */
[----:B------:R-:W-:Y:S01]  /*1c00*/  FMUL R99, R30, UR16 ;  /* 0x000000101e637c20 */ /* 0x000fe20008400000 */
[----:B------:R-:W-:Y:S01]  /*1c10*/  FMNMX R106, R97, R106, !PT ;  /* 0x0000006a616a7209 */ /* 0x000fe20007800000 */
[----:B------:R-:W-:Y:S01]  /*1c20*/  FMUL R97, R31, UR16 ;  /* 0x000000101f617c20 */ /* 0x000fe20008400000 */
[--C-:B------:R-:W-:Y:S02]  /*1c30*/  FFMA R103, R43, UR16, -R96.reuse ;  /* 0x000000102b677c23 */ /* 0x100fe40008000860 */
[----:B------:R-:W-:Y:S02]  /*1c40*/  FMNMX R106, R99, R106, !PT ;  /* 0x0000006a636a7209 */ /* 0x000fe40007800000 */
[----:B-1----:R-:W-:Y:S01]  /*1c50*/  FMNMX R99, R101, R108, !PT ;  /* 0x0000006c65637209 */ /* 0x002fe20007800000 */
[----:B------:R-:W-:Y:S01]  /*1c60*/  FMUL R101, R34, UR16 ;  /* 0x0000001022657c20 */ /* 0x000fe20008400000 */
[----:B------:R-:W-:Y:S01]  /*1c70*/  FMUL R107, R103, 1.4426950216293334961 ;  /* 0x3fb8aa3b676b7820 */ /* 0x000fe20000400000 */
[----:B------:R-:W-:Y:S01]  /*1c80*/  FMNMX R106, R97, R106, !PT ;  /* 0x0000006a616a7209 */ /* 0x000fe20007800000 */
[----:B------:R-:W-:Y:S01]  /*1c90*/  FFMA R103, R46, UR16, -R96 ;  /* 0x000000102e677c23 */ /* 0x000fe20008000860 */
[----:B------:R-:W-:Y:S01]  /*1ca0*/  FMUL R97, R35, UR16 ;  /* 0x0000001023617c20 */ /* 0x000fe20008400000 */
[----:B------:R0:W1:Y:S01]  /*1cb0*/  MUFU.EX2 R42, R109 ;  /* 0x0000006d002a7308 */ /* 0x0000620000000800 */
[----:B------:R-:W-:Y:S01]  /*1cc0*/  FMNMX R106, R101, R106, !PT ;  /* 0x0000006a656a7209 */ /* 0x000fe20007800000 */
[----:B------:R-:W-:-:S03]  /*1cd0*/  FMUL R101, R38, UR16 ;  /* 0x0000001026657c20 */ /* 0x000fc60008400000 */
[----:B------:R-:W-:Y:S01]  /*1ce0*/  FMNMX R106, R97, R106, !PT ;  /* 0x0000006a616a7209 */ /* 0x000fe20007800000 */
[----:B0-----:R-:W-:Y:S01]  /*1cf0*/  FMUL R109, R103, 1.4426950216293334961 ;  /* 0x3fb8aa3b676d7820 */ /* 0x001fe20000400000 */
[----:B------:R-:W-:Y:S01]  /*1d00*/  FFMA R103, R47, UR16, -R96 ;  /* 0x000000102f677c23 */ /* 0x000fe20008000860 */
[----:B------:R0:W-:Y:S01]  /*1d10*/  MUFU.EX2 R46, R107 ;  /* 0x0000006b002e7308 */ /* 0x0001e20000000800 */
[----:B------:R-:W5:Y:S01]  /*1d20*/  SHFL.BFLY PT, R108, R99, 0x1, 0x1f ;  /* 0x0c201f00636c7f89 */ /* 0x000f6200000e0000 */
[----:B------:R-:W-:Y:S01]  /*1d30*/  FMNMX R106, R101, R106, !PT ;  /* 0x0000006a656a7209 */ /* 0x000fe20007800000 */
[----:B0-----:R-:W-:Y:S01]  /*1d40*/  FMUL R107, R103, 1.4426950216293334961 ;  /* 0x3fb8aa3b676b7820 */ /* 0x001fe20000400000 */
[----:B------:R-:W-:-:S05]  /*1d50*/  FMUL R103, R39, UR16 ;  /* 0x0000001027677c20 */ /* 0x000fca0008400000 */
[----:B------:R-:W-:Y:S01]  /*1d60*/  FMNMX R103, R103, R106, !PT ;  /* 0x0000006a67677209 */ /* 0x000fe20007800000 */
[----:B------:R-:W-:-:S04]  /*1d70*/  FFMA R51, R51, UR16, -R96 ;  /* 0x0000001033337c23 */ /* 0x000fc80008000860 */
[----:B------:R-:W0:Y:S01]  /*1d80*/  SHFL.BFLY PT, R110, R103, 0x2, 0x1f ;  /* 0x0c401f00676e7f89 */ /* 0x000e2200000e0000 */
[----:B------:R1:W-:Y:S01]  /*1d90*/  MUFU.EX2 R43, R105 ;  /* 0x00000069002b7308 */ /* 0x0003e20000000800 */
[----:B------:R-:W-:Y:S01]  /*1da0*/  FMUL R101, R51, 1.4426950216293334961 ;  /* 0x3fb8aa3b33657820 */ /* 0x000fe20000400000 */
[--C-:B------:R-:W-:Y:S01]  /*1db0*/  FFMA R51, R54, UR16, -R96.reuse ;  /* 0x0000001036337c23 */ /* 0x100fe20008000860 */
[----:B-1----:R-:W-:-:S04]  /*1dc0*/  FFMA R105, R50, UR16, -R96 ;  /* 0x0000001032697c23 */ /* 0x002fc80008000860 */
[----:B------:R-:W-:Y:S01]  /*1dd0*/  FMUL R97, R105, 1.4426950216293334961 ;  /* 0x3fb8aa3b69617820 */ /* 0x000fe20000400000 */
[----:B------:R-:W-:Y:S01]  /*1de0*/  FMUL R105, R51, 1.4426950216293334961 ;  /* 0x3fb8aa3b33697820 */ /* 0x000fe20000400000 */
[----:B-----5:R-:W-:-:S04]  /*1df0*/  FMNMX R51, R99, R108, !PT ;  /* 0x0000006c63337209 */ /* 0x020fc80007800000 */
[----:B------:R-:W-:Y:S01]  /*1e00*/  FMNMX R51, R51, R94, !PT ;  /* 0x0000005e33337209 */ /* 0x000fe20007800000 */
[----:B------:R-:W-:Y:S01]  /*1e10*/  FFMA R99, R55, UR16, -R96 ;  /* 0x0000001037637c23 */ /* 0x000fe20008000860 */
[----:B0-----:R-:W-:-:S03]  /*1e20*/  FMNMX R103, R103, R110, !PT ;  /* 0x0000006e67677209 */ /* 0x001fc60007800000 */
[----:B------:R-:W-:Y:S01]  /*1e30*/  FFMA R24, R24, UR16, -R51 ;  /* 0x0000001018187c23 */ /* 0x000fe20008000833 */
[----:B------:R-:W-:-:S03]  /*1e40*/  FMUL R106, R99, 1.4426950216293334961 ;  /* 0x3fb8aa3b636a7820 */ /* 0x000fc60000400000 */
[----:B------:R-:W-:Y:S02]  /*1e50*/  FMUL R99, R24, 1.4426950216293334961 ;  /* 0x3fb8aa3b18637820 */ /* 0x000fe40000400000 */
[----:B------:R-:W0:Y:S04]  /*1e60*/  SHFL.BFLY PT, R24, R103, 0x1, 0x1f ;  /* 0x0c201f0067187f89 */ /* 0x000e2800000e0000 */
[----:B---3--:R-:W-:Y:S04]  /*1e70*/  STS.U16 [R89+UR21+0x4000], R98 ;  /* 0x0040006259007988 */ /* 0x008fe80008000415 */
[----:B--2---:R-:W-:Y:S04]  /*1e80*/  STS.U16 [R89+UR21+0x4200], R104 ;  /* 0x0042006859007988 */ /* 0x004fe80008000415 */
[----:B----4-:R-:W-:Y:S01]  /*1e90*/  STS.U16 [R89+UR21+0x4400], R100 ;  /* 0x0044006459007988 */ /* 0x010fe20008000415 */
[----:B------:R-:W-:Y:S01]  /*1ea0*/  FADD R95, -R96, R95 ;  /* 0x0000005f605f7221 */ /* 0x000fe20000000100 */
[----:B------:R-:W-:Y:S01]  /*1eb0*/  FFMA R40, R40, UR16, -R88 ;  /* 0x0000001028287c23 */ /* 0x000fe20008000858 */
[----:B0-----:R-:W-:Y:S01]  /*1ec0*/  FMNMX R103, R103, R24, !PT ;  /* 0x0000001867677209 */ /* 0x001fe20007800000 */
[----:B------:R-:W-:-:S03]  /*1ed0*/  FADD R24, -R51, R94 ;  /* 0x0000005e33187221 */ /* 0x000fc60000000100 */
[----:B------:R-:W-:Y:S01]  /*1ee0*/  FMNMX R103, R103, R0, !PT ;  /* 0x0000000067677209 */ /* 0x000fe20007800000 */
[----:B------:R-:W-:Y:S01]  /*1ef0*/  FMUL R24, R24, 1.4426950216293334961 ;  /* 0x3fb8aa3b18187820 */ /* 0x000fe20000400000 */
[--C-:B------:R-:W-:Y:S01]  /*1f00*/  FFMA R41, R41, UR16, -R88.reuse ;  /* 0x0000001029297c23 */ /* 0x100fe20008000858 */
[--C-:B------:R-:W-:Y:S01]  /*1f10*/  FFMA R44, R44, UR16, -R88.reuse ;  /* 0x000000102c2c7c23 */ /* 0x100fe20008000858 */
[--C-:B------:R-:W-:Y:S01]  /*1f20*/  FFMA R45, R45, UR16, -R88.reuse ;  /* 0x000000102d2d7c23 */ /* 0x100fe20008000858 */
[----:B------:R0:W-:Y:S01]  /*1f30*/  MUFU.EX2 R114, R24 ;  /* 0x0000001800727308 */ /* 0x0001e20000000800 */
[--C-:B------:R-:W-:Y:S01]  /*1f40*/  FFMA R48, R48, UR16, -R88.reuse ;  /* 0x0000001030307c23 */ /* 0x100fe20008000858 */
[--C-:B------:R-:W-:Y:S01]  /*1f50*/  FFMA R49, R49, UR16, -R88.reuse ;  /* 0x0000001031317c23 */ /* 0x100fe20008000858 */
[--C-:B------:R-:W-:Y:S01]  /*1f60*/  FFMA R52, R52, UR16, -R88.reuse ;  /* 0x0000001034347c23 */ /* 0x100fe20008000858 */
[----:B------:R-:W-:Y:S01]  /*1f70*/  FFMA R53, R53, UR16, -R88 ;  /* 0x0000001035357c23 */ /* 0x000fe20008000858 */
[----:B------:R-:W-:Y:S01]  /*1f80*/  FMUL R95, R95, 1.4426950216293334961 ;  /* 0x3fb8aa3b5f5f7820 */ /* 0x000fe20000400000 */
[--C-:B------:R-:W-:Y:S01]  /*1f90*/  FFMA R25, R25, UR16, -R51.reuse ;  /* 0x0000001019197c23 */ /* 0x100fe20008000833 */
[--C-:B------:R-:W-:Y:S01]  /*1fa0*/  FFMA R28, R28, UR16, -R51.reuse ;  /* 0x000000101c1c7c23 */ /* 0x100fe20008000833 */
[----:B0-----:R-:W-:Y:S01]  /*1fb0*/  FADD R24, -R103, R0 ;  /* 0x0000000067187221 */ /* 0x001fe20000000100 */
[--C-:B------:R-:W-:Y:S01]  /*1fc0*/  FFMA R29, R29, UR16, -R51.reuse ;  /* 0x000000101d1d7c23 */ /* 0x100fe20008000833 */
[--C-:B------:R-:W-:Y:S01]  /*1fd0*/  FFMA R32, R32, UR16, -R51.reuse ;  /* 0x0000001020207c23 */ /* 0x100fe20008000833 */
[--C-:B------:R-:W-:Y:S01]  /*1fe0*/  FFMA R33, R33, UR16, -R51.reuse ;  /* 0x0000001021217c23 */ /* 0x100fe20008000833 */
[--C-:B------:R-:W-:Y:S01]  /*1ff0*/  FFMA R36, R36, UR16, -R51.reuse ;  /* 0x0000001024247c23 */ /* 0x100fe20008000833 */
[----:B------:R-:W-:Y:S01]  /*2000*/  FFMA R37, R37, UR16, -R51 ;  /* 0x0000001025257c23 */ /* 0x000fe20008000833 */
[----:B------:R-:W-:Y:S01]  /*2010*/  STS.U16 [R89+UR21+0x4600], R102 ;  /* 0x0046006659007988 */ /* 0x000fe20008000415 */
[----:B------:R0:W-:Y:S06]  /*2020*/  MEMBAR.ALL.CTA ;  /* 0x0000000000007992 */ /* 0x0001ec0000008000 */
[----:B0-----:R-:W0:Y:S01]  /*2030*/  FENCE.VIEW.ASYNC.S ;  /* 0x00000000000073c6 */ /* 0x001e220000000000 */
[--C-:B------:R-:W-:Y:S01]  /*2040*/  FFMA R26, R26, UR16, -R103.reuse ;  /* 0x000000101a1a7c23 */ /* 0x100fe20008000867 */
[--C-:B------:R-:W-:Y:S01]  /*2050*/  FFMA R27, R27, UR16, -R103.reuse ;  /* 0x000000101b1b7c23 */ /* 0x100fe20008000867 */
[--C-:B------:R-:W-:Y:S01]  /*2060*/  FFMA R30, R30, UR16, -R103.reuse ;  /* 0x000000101e1e7c23 */ /* 0x100fe20008000867 */
[--C-:B------:R-:W-:Y:S01]  /*2070*/  FFMA R31, R31, UR16, -R103.reuse ;  /* 0x000000101f1f7c23 */ /* 0x100fe20008000867 */
[--C-:B------:R-:W-:Y:S01]  /*2080*/  FFMA R34, R34, UR16, -R103.reuse ;  /* 0x0000001022227c23 */ /* 0x100fe20008000867 */
[--C-:B------:R-:W-:Y:S01]  /*2090*/  FFMA R35, R35, UR16, -R103.reuse ;  /* 0x0000001023237c23 */ /* 0x100fe20008000867 */
[--C-:B------:R-:W-:Y:S01]  /*20a0*/  FFMA R38, R38, UR16, -R103.reuse ;  /* 0x0000001026267c23 */ /* 0x100fe20008000867 */
[----:B------:R-:W-:Y:S01]  /*20b0*/  FFMA R39, R39, UR16, -R103 ;  /* 0x0000001027277c23 */ /* 0x000fe20008000867 */
[----:B------:R-:W-:Y:S01]  /*20c0*/  FMUL R40, R40, 1.4426950216293334961 ;  /* 0x3fb8aa3b28287820 */ /* 0x000fe20000400000 */
        /* <DEDUP_REMOVED lines=23> */
[----:B------:R-:W1:Y:S08]  /*2240*/  MUFU.EX2 R95, R95 ;  /* 0x0000005f005f7308 */ /* 0x000e700000000800 */
[----:B------:R-:W2:Y:S08]  /*2250*/  MUFU.EX2 R117, R24 ;  /* 0x0000001800757308 */ /* 0x000eb00000000800 */
[----:B------:R-:W-:Y:S08]  /*2260*/  MUFU.EX2 R47, R109 ;  /* 0x0000006d002f7308 */ /* 0x000ff00000000800 */
[----:B------:R-:W-:Y:S08]  /*2270*/  MUFU.EX2 R50, R107 ;  /* 0x0000006b00327308 */ /* 0x000ff00000000800 */
[----:B------:R-:W-:Y:S08]  /*2280*/  MUFU.EX2 R54, R101 ;  /* 0x0000006500367308 */ /* 0x000ff00000000800 */
[----:B------:R-:W-:Y:S08]  /*2290*/  MUFU.EX2 R55, R105 ;  /* 0x0000006900377308 */ /* 0x000ff00000000800 */
[----:B------:R-:W-:Y:S08]  /*22a0*/  MUFU.EX2 R40, R40 ;  /* 0x0000002800287308 */ /* 0x000ff00000000800 */
[----:B------:R-:W3:Y:S08]  /*22b0*/  MUFU.EX2 R41, R41 ;  /* 0x0000002900297308 */ /* 0x000ef00000000800 */
[----:B------:R-:W-:Y:S08]  /*22c0*/  MUFU.EX2 R44, R44 ;  /* 0x0000002c002c7308 */ /* 0x000ff00000000800 */
[----:B------:R-:W4:Y:S08]  /*22d0*/  MUFU.EX2 R45, R45 ;  /* 0x0000002d002d7308 */ /* 0x000f300000000800 */
[----:B------:R-:W-:Y:S08]  /*22e0*/  MUFU.EX2 R48, R48 ;  /* 0x0000003000307308 */ /* 0x000ff00000000800 */
[----:B------:R-:W5:Y:S08]  /*22f0*/  MUFU.EX2 R49, R49 ;  /* 0x0000003100317308 */ /* 0x000f700000000800 */
[----:B------:R-:W-:Y:S08]  /*2300*/  MUFU.EX2 R52, R52 ;  /* 0x0000003400347308 */ /* 0x000ff00000000800 */
[----:B------:R-:W0:Y:S08]  /*2310*/  MUFU.EX2 R53, R53 ;  /* 0x0000003500357308 */ /* 0x000e300000000800 */
[----:B------:R-:W0:Y:S08]  /*2320*/  MUFU.EX2 R97, R97 ;  /* 0x0000006100617308 */ /* 0x000e300000000800 */
[----:B------:R-:W0:Y:S08]  /*2330*/  MUFU.EX2 R106, R106 ;  /* 0x0000006a006a7308 */ /* 0x000e300000000800 */
[----:B------:R-:W-:Y:S08]  /*2340*/  MUFU.EX2 R99, R99 ;  /* 0x0000006300637308 */ /* 0x000ff00000000800 */
[----:B------:R-:W0:Y:S08]  /*2350*/  MUFU.EX2 R108, R25 ;  /* 0x00000019006c7308 */ /* 0x000e300000000800 */
[----:B------:R-:W-:Y:S08]  /*2360*/  MUFU.EX2 R101, R28 ;  /* 0x0000001c00657308 */ /* 0x000ff00000000800 */
[----:B------:R-:W0:Y:S08]  /*2370*/  MUFU.EX2 R110, R29 ;  /* 0x0000001d006e7308 */ /* 0x000e300000000800 */
[----:B------:R-:W-:Y:S08]  /*2380*/  MUFU.EX2 R105, R32 ;  /* 0x0000002000697308 */ /* 0x000ff00000000800 */
[----:B------:R-:W0:Y:S08]  /*2390*/  MUFU.EX2 R112, R33 ;  /* 0x0000002100707308 */ /* 0x000e300000000800 */
[----:B------:R-:W-:Y:S08]  /*23a0*/  MUFU.EX2 R107, R36 ;  /* 0x00000024006b7308 */ /* 0x000ff00000000800 */
[----:B------:R-:W0:Y:S08]  /*23b0*/  MUFU.EX2 R94, R37 ;  /* 0x00000025005e7308 */ /* 0x000e300000000800 */
[----:B------:R4:W-:Y:S08]  /*23c0*/  MUFU.EX2 R109, R26 ;  /* 0x0000001a006d7308 */ /* 0x0009f00000000800 */
[----:B------:R-:W0:Y:S08]  /*23d0*/  MUFU.EX2 R116, R27 ;  /* 0x0000001b00747308 */ /* 0x000e300000000800 */
[----:B------:R0:W-:Y:S08]  /*23e0*/  MUFU.EX2 R111, R30 ;  /* 0x0000001e006f7308 */ /* 0x0001f00000000800 */
[----:B------:R0:W0:Y:S08]  /*23f0*/  MUFU.EX2 R118, R31 ;  /* 0x0000001f00767308 */ /* 0x0000300000000800 */
[----:B------:R0:W-:Y:S08]  /*2400*/  MUFU.EX2 R113, R34 ;  /* 0x0000002200717308 */ /* 0x0001f00000000800 */
[----:B------:R-:W0:Y:S08]  /*2410*/  MUFU.EX2 R120, R35 ;  /* 0x0000002300787308 */ /* 0x000e300000000800 */
[----:B------:R0:W-:Y:S08]  /*2420*/  MUFU.EX2 R115, R38 ;  /* 0x0000002600737308 */ /* 0x0001f00000000800 */
[----:B------:R-:W0:Y:S01]  /*2430*/  MUFU.EX2 R0, R39 ;  /* 0x0000002700007308 */ /* 0x000e220000000800 */
[-C--:B------:R-:W-:Y:S01]  /*2440*/  FMUL R72, R72, R42.reuse ;  /* 0x0000002a48487220 */ /* 0x080fe20000400000 */
[-C--:B------:R-:W-:Y:S01]  /*2450*/  FMUL R73, R73, R42.reuse ;  /* 0x0000002a49497220 */ /* 0x080fe20000400000 */
[-C--:B------:R-:W-:Y:S01]  /*2460*/  FMUL R76, R76, R42.reuse ;  /* 0x0000002a4c4c7220 */ /* 0x080fe20000400000 */
[-C--:B------:R-:W-:Y:S01]  /*2470*/  FMUL R77, R77, R42.reuse ;  /* 0x0000002a4d4d7220 */ /* 0x080fe20000400000 */
[-C--:B------:R-:W-:Y:S01]  /*2480*/  FMUL R80, R80, R42.reuse ;  /* 0x0000002a50507220 */ /* 0x080fe20000400000 */
[-C--:B------:R-:W-:Y:S01]  /*2490*/  FMUL R81, R81, R42.reuse ;  /* 0x0000002a51517220 */ /* 0x080fe20000400000 */
[----:B------:R-:W-:Y:S01]  /*24a0*/  FMUL R84, R84, R42 ;  /* 0x0000002a54547220 */ /* 0x000fe20000400000 */
[-C--:B-1----:R-:W-:Y:S01]  /*24b0*/  FMUL R74, R74, R95.reuse ;  /* 0x0000005f4a4a7220 */ /* 0x082fe20000400000 */
[-C--:B------:R-:W-:Y:S01]  /*24c0*/  FMUL R75, R75, R95.reuse ;  /* 0x0000005f4b4b7220 */ /* 0x080fe20000400000 */
[-C--:B------:R-:W-:Y:S01]  /*24d0*/  FMUL R78, R78, R95.reuse ;  /* 0x0000005f4e4e7220 */ /* 0x080fe20000400000 */
[-C--:B------:R-:W-:Y:S01]  /*24e0*/  FMUL R79, R79, R95.reuse ;  /* 0x0000005f4f4f7220 */ /* 0x080fe20000400000 */
[-C--:B------:R-:W-:Y:S01]  /*24f0*/  FMUL R82, R82, R95.reuse ;  /* 0x0000005f52527220 */ /* 0x080fe20000400000 */
[-C--:B------:R-:W-:Y:S01]  /*2500*/  FMUL R83, R83, R95.reuse ;  /* 0x0000005f53537220 */ /* 0x080fe20000400000 */
[----:B------:R-:W-:Y:S01]  /*2510*/  FMUL R86, R86, R95 ;  /* 0x0000005f56567220 */ /* 0x000fe20000400000 */
[-C--:B------:R-:W-:Y:S01]  /*2520*/  FMUL R56, R56, R114.reuse ;  /* 0x0000007238387220 */ /* 0x080fe20000400000 */
[-C--:B------:R-:W-:Y:S01]  /*2530*/  FMUL R57, R57, R114.reuse ;  /* 0x0000007239397220 */ /* 0x080fe20000400000 */
[-C--:B------:R-:W-:Y:S01]  /*2540*/  FMUL R60, R60, R114.reuse ;  /* 0x000000723c3c7220 */ /* 0x080fe20000400000 */
[-C--:B------:R-:W-:Y:S01]  /*2550*/  FMUL R61, R61, R114.reuse ;  /* 0x000000723d3d7220 */ /* 0x080fe20000400000 */
[-C--:B------:R-:W-:Y:S01]  /*2560*/  FMUL R64, R64, R114.reuse ;  /* 0x0000007240407220 */ /* 0x080fe20000400000 */
[-C--:B------:R-:W-:Y:S01]  /*2570*/  FMUL R65, R65, R114.reuse ;  /* 0x0000007241417220 */ /* 0x080fe20000400000 */
[----:B------:R-:W-:Y:S01]  /*2580*/  FMUL R68, R68, R114 ;  /* 0x0000007244447220 */ /* 0x000fe20000400000 */
[-C--:B--2---:R-:W-:Y:S01]  /*2590*/  FMUL R58, R58, R117.reuse ;  /* 0x000000753a3a7220 */ /* 0x084fe20000400000 */
[-C--:B------:R-:W-:Y:S01]  /*25a0*/  FMUL R59, R59, R117.reuse ;  /* 0x000000753b3b7220 */ /* 0x080fe20000400000 */
[-C--:B------:R-:W-:Y:S01]  /*25b0*/  FMUL R62, R62, R117.reuse ;  /* 0x000000753e3e7220 */ /* 0x080fe20000400000 */
[-C--:B------:R-:W-:Y:S01]  /*25c0*/  FMUL R63, R63, R117.reuse ;  /* 0x000000753f3f7220 */ /* 0x080fe20000400000 */
[-C--:B------:R-:W-:Y:S01]  /*25d0*/  FMUL R66, R66, R117.reuse ;  /* 0x0000007542427220 */ /* 0x080fe20000400000 */
[-C--:B------:R-:W-:Y:S01]  /*25e0*/  FMUL R67, R67, R117.reuse ;  /* 0x0000007543437220 */ /* 0x080fe20000400000 */
[----:B------:R-:W-:Y:S01]  /*25f0*/  FMUL R70, R70, R117 ;  /* 0x0000007546467220 */ /* 0x000fe20000400000 */
[----:B------:R-:W-:Y:S01]  /*2600*/  FMUL R85, R85, R42 ;  /* 0x0000002a55557220 */ /* 0x000fe20000400000 */
[----:B------:R-:W-:Y:S01]  /*2610*/  FMUL R87, R87, R95 ;  /* 0x0000005f57577220 */ /* 0x000fe20000400000 */
[----:B------:R-:W-:Y:S01]  /*2620*/  FMUL R69, R69, R114 ;  /* 0x0000007245457220 */ /* 0x000fe20000400000 */
[----:B------:R-:W-:Y:S01]  /*2630*/  FMUL R71, R71, R117 ;  /* 0x0000007547477220 */ /* 0x000fe20000400000 */
[----:B---3--:R-:W-:-:S02]  /*2640*/  F2FP.F16.F32.PACK_AB R24, R41, R40 ;  /* 0x000000282918723e */ /* 0x008fc400000000ff */
[----:B----4-:R-:W-:Y:S02]  /*2650*/  F2FP.F16.F32.PACK_AB R26, R45, R44 ;  /* 0x0000002c2d1a723e */ /* 0x010fe400000000ff */
[----:B-----5:R-:W-:Y:S02]  /*2660*/  F2FP.F16.F32.PACK_AB R28, R49, R48 ;  /* 0x00000030311c723e */ /* 0x020fe400000000ff */
[----:B0-----:R-:W-:Y:S02]  /*2670*/  F2FP.F16.F32.PACK_AB R30, R53, R52 ;  /* 0x00000034351e723e */ /* 0x001fe400000000ff */
[----:B------:R-:W-:Y:S02]  /*2680*/  F2FP.F16.F32.PACK_AB R25, R46, R43 ;  /* 0x0000002b2e19723e */ /* 0x000fe400000000ff */
[----:B------:R-:W-:Y:S02]  /*2690*/  F2FP.F16.F32.PACK_AB R27, R50, R47 ;  /* 0x0000002f321b723e */ /* 0x000fe400000000ff */
[----:B------:R-:W-:-:S02]  /*26a0*/  F2FP.F16.F32.PACK_AB R29, R54, R97 ;  /* 0x00000061361d723e */ /* 0x000fc400000000ff */
[----:B------:R-:W-:Y:S02]  /*26b0*/  F2FP.F16.F32.PACK_AB R31, R106, R55 ;  /* 0x000000376a1f723e */ /* 0x000fe400000000ff */
[----:B------:R-:W-:Y:S02]  /*26c0*/  F2FP.F16.F32.PACK_AB R32, R108, R99 ;  /* 0x000000636c20723e */ /* 0x000fe400000000ff */
[----:B------:R-:W-:Y:S02]  /*26d0*/  F2FP.F16.F32.PACK_AB R34, R110, R101 ;  /* 0x000000656e22723e */ /* 0x000fe400000000ff */
[----:B------:R-:W-:Y:S02]  /*26e0*/  F2FP.F16.F32.PACK_AB R36, R112, R105 ;  /* 0x000000697024723e */ /* 0x000fe400000000ff */
[----:B------:R-:W-:Y:S02]  /*26f0*/  F2FP.F16.F32.PACK_AB R38, R94, R107 ;  /* 0x0000006b5e26723e */ /* 0x000fe400000000ff */
[----:B------:R-:W-:-:S02]  /*2700*/  F2FP.F16.F32.PACK_AB R33, R116, R109 ;  /* 0x0000006d7421723e */ /* 0x000fc400000000ff */
[----:B------:R-:W-:Y:S02]  /*2710*/  F2FP.F16.F32.PACK_AB R35, R118, R111 ;  /* 0x0000006f7623723e */ /* 0x000fe400000000ff */
[----:B------:R-:W-:Y:S02]  /*2720*/  F2FP.F16.F32.PACK_AB R37, R120, R113 ;  /* 0x000000717825723e */ /* 0x000fe400000000ff */
[----:B------:R-:W-:Y:S01]  /*2730*/  F2FP.F16.F32.PACK_AB R39, R0, R115 ;  /* 0x000000730027723e */ /* 0x000fe200000000ff */
[----:B------:R-:W-:Y:S06]  /*2740*/  BAR.SYNC.DEFER_BLOCKING 0x0 ;  /* 0x0000000000007b1d */ /* 0x000fec0000010000 */
[----:B------:R-:W-:-:S06]  /*2750*/  WARPGROUP.ARRIVE ;  /* 0x00000000000079c5 */ /* 0x000fcc0000000000 */
[----:B------:R-:W-:Y:S01]  /*2760*/  HGMMA.64x32x16.F32 R72, R24, gdesc[UR8], R72 ;  /* 0x0060000818487df0 */ /* 0x000fe20008700848 */
[----:B------:R-:W-:Y:S01]  /*2770*/  FADD R41, R40, R41 ;  /* 0x0000002928297221 */ /* 0x000fe20000000000 */
        /* <DEDUP_REMOVED lines=16> */
[----:B------:R-:W-:Y:S03]  /*2880*/  HGMMA.64x32x16.F32 R72, R28, gdesc[UR12], R72 ;  /* 0x0060000c1c487df0 */ /* 0x000fe60008700848 */
        /* <DEDUP_REMOVED lines=11> */
[----:B------:R-:W-:-:S02]  /*2940*/  FADD R107, R94, R107 ;  /* 0x0000006b5e6b7221 */ /* 0x000fc40000000000 */
[----:B------:R-:W0:Y:S04]  /*2950*/  SHFL.BFLY PT, R41, R52, 0x2, 0x1f ;  /* 0x0c401f0034297f89 */ /* 0x000e2800000e0000 */
[----:B------:R-:W1:Y:S04]  /*2960*/  SHFL.BFLY PT, R0, R55, 0x2, 0x1f ;  /* 0x0c401f0037007f89 */ /* 0x000e6800000e0000 */
[----:B------:R-:W2:Y:S04]  /*2970*/  SHFL.BFLY PT, R46, R115, 0x2, 0x1f ;  /* 0x0c401f00732e7f89 */ /* 0x000ea800000e0000 */
[----:B------:R-:W3:Y:S01]  /*2980*/  SHFL.BFLY PT, R44, R107, 0x2, 0x1f ;  /* 0x0c401f006b2c7f89 */ /* 0x000ee200000e0000 */
[----:B------:R-:W-:Y:S01]  /*2990*/  HGMMA.64x32x16.F32 R56, R36, gdesc[UR12], R56, gsb0 ;  /* 0x0060000c24387df0 */ /* 0x000fe20008000838 */
[----:B0-----:R-:W-:Y:S01]  /*29a0*/  FADD R41, R52, R41 ;  /* 0x0000002934297221 */ /* 0x001fe20000000000 */
[----:B-1----:R-:W-:Y:S01]  /*29b0*/  FADD R40, R55, R0 ;  /* 0x0000000037287221 */ /* 0x002fe20000000000 */
[----:B--2---:R-:W-:Y:S01]  /*29c0*/  FADD R46, R115, R46 ;  /* 0x0000002e732e7221 */ /* 0x004fe20000000000 */
[----:B---3--:R-:W-:-:S02]  /*29d0*/  FADD R44, R107, R44 ;  /* 0x0000002c6b2c7221 */ /* 0x008fc40000000000 */
[----:B------:R-:W0:Y:S04]  /*29e0*/  SHFL.BFLY PT, R0, R41, 0x1, 0x1f ;  /* 0x0c201f0029007f89 */ /* 0x000e2800000e0000 */
[----:B------:R-:W1:Y:S04]  /*29f0*/  SHFL.BFLY PT, R43, R40, 0x1, 0x1f ;  /* 0x0c201f00282b7f89 */ /* 0x000e6800000e0000 */
[----:B------:R-:W2:Y:S01]  /*2a00*/  SHFL.BFLY PT, R47, R46, 0x1, 0x1f ;  /* 0x0c201f002e2f7f89 */ /* 0x000ea200000e0000 */
[----:B------:R-:W-:-:S03]  /*2a10*/  UIADD3 UR6, UR6, 0x20, URZ ;  /* 0x0000002006067890 */ /* 0x000fc6000fffe03f */
[----:B------:R-:W3:Y:S01]  /*2a20*/  SHFL.BFLY PT, R45, R44, 0x1, 0x1f ;  /* 0x0c201f002c2d7f89 */ /* 0x000ee200000e0000 */
[----:B------:R-:W-:-:S06]  /*2a30*/  UISETP.GE.AND UP0, UPT, UR6, UR24, UPT ;  /* 0x000000180600728c */ /* 0x000fcc000bf06270 */
[----:B------:R-:W-:Y:S01]  /*2a40*/  PLOP3.LUT P0, PT, PT, PT, UP0, 0x80, 0x0 ;  /* 0x000000000000781c */ /* 0x000fe20003f0f008 */
[----:B------:R-:W-:Y:S01]  /*2a50*/  ULEA UR4, UR17, UR4, 0x5 ;  /* 0x0000000411047291 */ /* 0x000fe2000f8e283f */
[----:B0-----:R-:W-:Y:S01]  /*2a60*/  FADD R49, R41, R0 ;  /* 0x0000000029317221 */ /* 0x001fe20000000000 */
[----:B------:R-:W-:Y:S01]  /*2a70*/  ULEA UR5, UR19, UR5, 0x5 ;  /* 0x0000000513057291 */ /* 0x000fe2000f8e283f */
[----:B-1----:R-:W-:Y:S01]  /*2a80*/  FADD R48, R40, R43 ;  /* 0x0000002b28307221 */ /* 0x002fe20000000000 */
[----:B--2---:R-:W-:-:S03]  /*2a90*/  FADD R0, R46, R47 ;  /* 0x0000002f2e007221 */ /* 0x004fc60000000000 */
[----:B------:R-:W-:Y:S01]  /*2aa0*/  FFMA R20, R95, R20, R48 ;  /* 0x000000145f147223 */ /* 0x000fe20000000030 */
[----:B---3--:R-:W-:Y:S01]  /*2ab0*/  FADD R45, R44, R45 ;  /* 0x0000002d2c2d7221 */ /* 0x008fe20000000000 */
[----:B------:R-:W-:Y:S01]  /*2ac0*/  FFMA R18, R117, R18, R0 ;  /* 0x0000001275127223 */ /* 0x000fe20000000000 */
[----:B------:R-:W-:Y:S01]  /*2ad0*/  FFMA R21, R42, R21, R49 ;  /* 0x000000152a157223 */ /* 0x000fe20000000031 */
[----:B------:R-:W-:Y:S01]  /*2ae0*/  MOV R40, R103 ;  /* 0x0000006700287202 */ /* 0x000fe20000000f00 */
[----:B------:R-:W-:Y:S01]  /*2af0*/  FFMA R19, R114, R19, R45 ;  /* 0x0000001372137223 */ /* 0x000fe2000000002d */
[----:B------:R-:W-:Y:S01]  /*2b00*/  MOV R0, R103 ;  /* 0x0000006700007202 */ /* 0x000fe20000000f00 */
[----:B------:R-:W-:Y:S02]  /*2b10*/  WARPGROUP.DEPBAR.LE gsb0, 0x0 ;  /* 0x00008000000079c5 */ /* 0x000fe40000010000 */
[----:B------:R-:W-:Y:S02]  /*2b20*/  MOV R94, R51 ;  /* 0x00000033005e7202 */ /* 0x000fe40000000f00 */
[----:B------:R-:W-:-:S02]  /*2b30*/  MOV R95, R96 ;  /* 0x00000060005f7202 */ /* 0x000fc40000000f00 */
[----:B------:R-:W-:Y:S01]  /*2b40*/  MOV R97, R88 ;  /* 0x0000005800617202 */ /* 0x000fe20000000f00 */
[----:B------:R-:W-:Y:S06]  /*2b50*/  @!P0 BRA `(.L_x_1) ;  /* 0xffffffe8006c8947 */ /* 0x000fec000383ffff */
.L_x_0:
[----:B------:R-:W-:Y:S01]  /*2b60*/  FMUL R3, R70, 0.25 ;  /* 0x3e80000046037820 */ /* 0x000fe20000400000 */
[----:B------:R-:W-:Y:S01]  /*2b70*/  FSETP.GT.AND P3, PT, |R18|, 8.50705917302346158658e+37, PT ;  /* 0x7e8000001200780b */ /* 0x000fe20003f64200 */
[----:B-1----:R-:W-:Y:S01]  /*2b80*/  FMUL R2, R71, 0.25 ;  /* 0x3e80000047027820 */ /* 0x002fe20000400000 */
[----:B------:R-:W-:Y:S01]  /*2b90*/  FMUL R4, R67, 0.25 ;  /* 0x3e80000043047820 */ /* 0x000fe20000400000 */
[----:B------:R-:W-:Y:S01]  /*2ba0*/  MOV R33, R19 ;  /* 0x0000001300217202 */ /* 0x000fe20000000f00 */
[----:B------:R-:W-:Y:S01]  /*2bb0*/  FMUL R5, R62, 0.25 ;  /* 0x3e8000003e057820 */ /* 0x000fe20000400000 */
[----:B------:R-:W-:Y:S01]  /*2bc0*/  FSEL R26, R3, R70, P3 ;  /* 0x00000046031a7208 */ /* 0x000fe20001800000 */
        /* <DEDUP_REMOVED lines=9> */
[----:B------:R-:W-:Y:S01]  /*2c60*/  FSETP.GT.AND P1, PT, |R33|, 8.50705917302346158658e+37, PT ;  /* 0x7e8000002100780b */ /* 0x000fe20003f24200 */
        /* <DEDUP_REMOVED lines=9> */
[----:B------:R-:W-:Y:S01]  /*2d00*/  MOV R46, R20 ;  /* 0x00000014002e7202 */ /* 0x000fe20000000f00 */
[----:B------:R-:W-:Y:S01]  /*2d10*/  FMUL R7, R78, 0.25 ;  /* 0x3e8000004e077820 */ /* 0x000fe20000400000 */
[----:B------:R-:W-:Y:S01]  /*2d20*/  FSEL R29, R4, R65, P1 ;  /* 0x00000041041d7208 */ /* 0x000fe20000800000 */
[----:B------:R-:W-:Y:S01]  /*2d30*/  FMUL R4, R87, 0.25 ;  /* 0x3e80000057047820 */ /* 0x000fe20000400000 */
[C---:B------:R-:W-:Y:S01]  /*2d40*/  FSETP.GT.AND P0, PT, |R46|.reuse, 8.50705917302346158658e+37, PT ;  /* 0x7e8000002e00780b */ /* 0x040fe20003f04200 */
[----:B------:R-:W-:Y:S01]  /*2d50*/  FMUL R9, R46, 8388608 ;  /* 0x4b0000002e097820 */ /* 0x000fe20000400000 */
        /* <DEDUP_REMOVED lines=9> */
[----:B------:R-:W-:Y:S01]  /*2df0*/  FMUL R10, R33, 8388608 ;  /* 0x4b000000210a7820 */ /* 0x000fe20000400000 */
[----:B------:R-:W-:Y:S01]  /*2e00*/  FSEL R34, R5, R64, P1 ;  /* 0x0000004005227208 */ /* 0x000fe20000800000 */
[----:B------:R-:W-:Y:S01]  /*2e10*/  FMUL R5, R56, 0.25 ;  /* 0x3e80000038057820 */ /* 0x000fe20000400000 */
[----:B------:R-:W-:Y:S01]  /*2e20*/  FSEL R86, R3, R86, P0 ;  /* 0x0000005603567208 */ /* 0x000fe20000000000 */
        /* <DEDUP_REMOVED lines=15> */
[----:B------:R-:W-:Y:S01]  /*2f20*/  FSETP.GEU.AND P5, PT, R55, 1.175494350822287508e-38, PT ;  /* 0x008000003700780b */ /* 0x000fe20003fae000 */
[----:B------:R-:W-:Y:S01]  /*2f30*/  BAR.SYNC.DEFER_BLOCKING 0x0 ;  /* 0x0000000000007b1d */ /* 0x000fe20000010000 */
[----:B------:R-:W-:Y:S01]  /*2f40*/  FSEL R38, R5, R82, P0 ;  /* 0x0000005205267208 */ /* 0x000fe20000000000 */
[----:B------:R-:W-:Y:S01]  /*2f50*/  FMUL R5, R74, 0.25 ;  /* 0x3e8000004a057820 */ /* 0x000fe20000400000 */
[----:B------:R-:W-:Y:S01]  /*2f60*/  FSEL R39, R3, R80, P2 ;  /* 0x0000005003277208 */ /* 0x000fe20001000000 */
[----:B------:R-:W-:Y:S01]  /*2f70*/  FMUL R3, R18, 8388608 ;  /* 0x4b00000012037820 */ /* 0x000fe20000400000 */
[----:B------:R-:W-:-:S03]  /*2f80*/  FSEL R77, R2, R77, P2 ;  /* 0x0000004d024d7208 */ /* 0x000fc60001000000 */
[----:B------:R-:W0:Y:S01]  /*2f90*/  LDC R69, c[0x0][0x278] ;  /* 0x00009e00ff457b82 */ /* 0x000e220000000800 */
[----:B------:R-:W-:Y:S01]  /*2fa0*/  FSETP.GEU.AND P6, PT, R46, 1.175494350822287508e-38, PT ;  /* 0x008000002e00780b */ /* 0x000fe20003fce000 */
[----:B------:R-:W-:Y:S01]  /*2fb0*/  ULDC.64 UR4, c[0x0][0x270] ;  /* 0x00009c0000047ab9 */ /* 0x000fe20000000a00 */
[----:B------:R-:W-:Y:S01]  /*2fc0*/  FSEL R8, R8, R55, !P5 ;  /* 0x0000003708087208 */ /* 0x000fe20006800000 */
[----:B------:R-:W-:Y:S01]  /*2fd0*/  UIMAD UR4, UR20, UR4, URZ ;  /* 0x00000004140472a4 */ /* 0x000fe2000f8e023f */
[----:B------:R-:W-:Y:S02]  /*2fe0*/  FSEL R2, RZ, -23, P5 ;  /* 0xc1b80000ff027808 */ /* 0x000fe40002800000 */
[----:B------:R-:W-:Y:S02]  /*2ff0*/  FSETP.GEU.AND P4, PT, R33, 1.175494350822287508e-38, PT ;  /* 0x008000002100780b */ /* 0x000fe40003f8e000 */
[----:B------:R-:W-:Y:S02]  /*3000*/  FSETP.GEU.AND P5, PT, R18, 1.175494350822287508e-38, PT ;  /* 0x008000001200780b */ /* 0x000fe40003fae000 */
[----:B------:R-:W-:Y:S01]  /*3010*/  FSEL R31, R6, R61, P1 ;  /* 0x0000003d061f7208 */ /* 0x000fe20000800000 */
[----:B------:R-:W-:Y:S01]  /*3020*/  FMUL R6, R75, 0.25 ;  /* 0x3e8000004b067820 */ /* 0x000fe20000400000 */
[----:B------:R-:W-:-:S02]  /*3030*/  FSEL R73, R4, R73, P2 ;  /* 0x0000004904497208 */ /* 0x000fc40001000000 */
[----:B------:R-:W-:Y:S01]  /*3040*/  FSEL R78, R7, R78, P0 ;  /* 0x0000004e074e7208 */ /* 0x000fe20000000000 */
[----:B------:R-:W-:Y:S01]  /*3050*/  FMUL R7, R72, 0.25 ;  /* 0x3e80000048077820 */ /* 0x000fe20000400000 */
[----:B------:R-:W-:Y:S02]  /*3060*/  FSEL R9, R9, R46, !P6 ;  /* 0x0000002e09097208 */ /* 0x000fe40007000000 */
[----:B------:R-:W-:Y:S02]  /*3070*/  FSEL R4, RZ, -23, P6 ;  /* 0xc1b80000ff047808 */ /* 0x000fe40003000000 */
[----:B------:R-:W-:Y:S02]  /*3080*/  FSETP.GEU.AND P6, PT, |R18|, 1.175494350822287508e-38, PT ;  /* 0x008000001200780b */ /* 0x000fe40003fce200 */
[----:B------:R-:W-:Y:S01]  /*3090*/  FSEL R74, R5, R74, P0 ;  /* 0x0000004a054a7208 */ /* 0x000fe20000000000 */
[----:B------:R-:W-:Y:S01]  /*30a0*/  FMUL R5, R76, 0.25 ;  /* 0x3e8000004c057820 */ /* 0x000fe20000400000 */
[----:B------:R-:W-:Y:S01]  /*30b0*/  FSEL R10, R10, R33, !P4 ;  /* 0x000000210a0a7208 */ /* 0x000fe20006000000 */
[C---:B0-----:R-:W-:Y:S01]  /*30c0*/  IMAD R61, R69.reuse, 0xe, RZ ;  /* 0x0000000e453d7824 */ /* 0x041fe200078e02ff */
[----:B------:R-:W-:Y:S01]  /*30d0*/  FSEL R20, RZ, -23, P4 ;  /* 0xc1b80000ff147808 */ /* 0x000fe20002000000 */
[----:B------:R-:W-:Y:S01]  /*30e0*/  IMAD R95, R69, 0x12, RZ ;  /* 0x00000012455f7824 */ /* 0x000fe200078e02ff */
[----:B------:R-:W-:Y:S01]  /*30f0*/  FSEL R12, R3, R18, !P5 ;  /* 0x00000012030c7208 */ /* 0x000fe20006800000 */
[----:B------:R-:W-:Y:S01]  /*3100*/  @P3 FMUL R18, R18, 0.25 ;  /* 0x3e80000012123820 */ /* 0x000fe20000400000 */
[C---:B------:R-:W-:Y:S01]  /*3110*/  FSETP.GEU.AND P4, PT, |R33|.reuse, 1.175494350822287508e-38, PT ;  /* 0x008000002100780b */ /* 0x040fe20003f8e200 */
[----:B------:R-:W-:Y:S01]  /*3120*/  @P1 FMUL R33, R33, 0.25 ;  /* 0x3e80000021211820 */ /* 0x000fe20000400000 */
[C---:B------:R-:W-:Y:S01]  /*3130*/  FSETP.GEU.AND P3, PT, |R46|.reuse, 1.175494350822287508e-38, PT ;  /* 0x008000002e00780b */ /* 0x040fe20003f6e200 */
[----:B------:R-:W-:Y:S01]  /*3140*/  @P0 FMUL R46, R46, 0.25 ;  /* 0x3e8000002e2e0820 */ /* 0x000fe20000400000 */
[----:B------:R-:W-:Y:S01]  /*3150*/  FSEL R44, R6, R75, P0 ;  /* 0x0000004b062c7208 */ /* 0x000fe20000000000 */
[----:B------:R-:W-:Y:S01]  /*3160*/  @!P6 FMUL R18, R18, 16777216 ;  /* 0x4b8000001212e820 */ /* 0x000fe20000400000 */
[----:B------:R-:W-:Y:S01]  /*3170*/  IADD3 R3, R8, -0x3f3504f3, RZ ;  /* 0xc0cafb0d08037810 */ /* 0x000fe20007ffe0ff */
[----:B------:R-:W-:Y:S01]  /*3180*/  @!P6 FMUL R17, R17, 16777216 ;  /* 0x4b8000001111e820 */ /* 0x000fe20000400000 */
[----:B------:R-:W-:Y:S01]  /*3190*/  FSEL R53, R7, R72, P2 ;  /* 0x0000004807357208 */ /* 0x000fe20001000000 */
[----:B------:R-:W-:Y:S01]  /*31a0*/  @!P6 FMUL R26, R26, 16777216 ;  /* 0x4b8000001a1ae820 */ /* 0x000fe20000400000 */
[----:B------:R-:W-:Y:S01]  /*31b0*/  IADD3 R6, R9, -0x3f3504f3, RZ ;  /* 0xc0cafb0d09067810 */ /* 0x000fe20007ffe0ff */
[----:B------:R-:W0:Y:S01]  /*31c0*/  MUFU.RCP R18, R18 ;  /* 0x0000001200127308 */ /* 0x000e220000001000 */
[----:B------:R-:W-:Y:S01]  /*31d0*/  IADD3 R7, R10, -0x3f3504f3, RZ ;  /* 0xc0cafb0d0a077810 */ /* 0x000fe20007ffe0ff */
[----:B------:R-:W-:Y:S01]  /*31e0*/  @!P4 FMUL R33, R33, 16777216 ;  /* 0x4b8000002121c820 */ /* 0x000fe20000400000 */
[----:B------:R-:W-:Y:S01]  /*31f0*/  FSEL R47, R5, R76, P2 ;  /* 0x0000004c052f7208 */ /* 0x000fe20001000000 */
[----:B------:R-:W-:Y:S01]  /*3200*/  @!P3 FMUL R46, R46, 16777216 ;  /* 0x4b8000002e2eb820 */ /* 0x000fe20000400000 */
[----:B------:R-:W-:Y:S01]  /*3210*/  LOP3.LUT R5, R3, 0xff800000, RZ, 0xc0, !PT ;  /* 0xff80000003057812 */ /* 0x000fe200078ec0ff */
[----:B------:R-:W-:Y:S01]  /*3220*/  @!P6 FMUL R15, R15, 16777216 ;  /* 0x4b8000000f0fe820 */ /* 0x000fe20000400000 */
[----:B------:R-:W-:Y:S01]  /*3230*/  IADD3 R11, R12, -0x3f3504f3, RZ ;  /* 0xc0cafb0d0c0b7810 */ /* 0x000fe20007ffe0ff */
[----:B------:R-:W-:Y:S01]  /*3240*/  @!P6 FMUL R16, R16, 16777216 ;  /* 0x4b8000001010e820 */ /* 0x000fe20000400000 */
[----:B------:R-:W-:Y:S01]  /*3250*/  LOP3.LUT R48, R6, 0xff800000, RZ, 0xc0, !PT ;  /* 0xff80000006307812 */ /* 0x000fe200078ec0ff */
[----:B------:R-:W-:Y:S01]  /*3260*/  @!P6 FMUL R13, R13, 16777216 ;  /* 0x4b8000000d0de820 */ /* 0x000fe20000400000 */
[----:B------:R-:W-:Y:S01]  /*3270*/  LOP3.LUT R41, R7, 0xff800000, RZ, 0xc0, !PT ;  /* 0xff80000007297812 */ /* 0x000fe200078ec0ff */
[----:B------:R-:W-:Y:S01]  /*3280*/  @!P6 FMUL R14, R14, 16777216 ;  /* 0x4b8000000e0ee820 */ /* 0x000fe20000400000 */
[----:B------:R-:W-:Y:S01]  /*3290*/  I2FP.F32.S32 R3, R5 ;  /* 0x0000000500037245 */ /* 0x000fe20000201400 */
[----:B------:R-:W-:Y:S01]  /*32a0*/  @!P6 FMUL R59, R59, 16777216 ;  /* 0x4b8000003b3be820 */ /* 0x000fe20000400000 */
[----:B------:R-:W-:Y:S01]  /*32b0*/  LOP3.LUT R43, R11, 0xff800000, RZ, 0xc0, !PT ;  /* 0xff8000000b2b7812 */ /* 0x000fe200078ec0ff */
[----:B------:R-:W-:Y:S01]  /*32c0*/  @!P4 FMUL R25, R25, 16777216 ;  /* 0x4b8000001919c820 */ /* 0x000fe20000400000 */
[----:B------:R-:W-:Y:S01]  /*32d0*/  I2FP.F32.S32 R7, R48 ;  /* 0x0000003000077245 */ /* 0x000fe20000201400 */
[----:B------:R-:W-:Y:S01]  /*32e0*/  FFMA.FTZ R2, R3, 1.1920928955078125e-07, R2 ;  /* 0x3400000003027823 */ /* 0x000fe20000010002 */
[----:B------:R-:W-:Y:S01]  /*32f0*/  I2FP.F32.S32 R11, R41 ;  /* 0x00000029000b7245 */ /* 0x000fe20000201400 */
[----:B------:R-:W-:Y:S01]  /*3300*/  @!P6 FMUL R58, R58, 16777216 ;  /* 0x4b8000003a3ae820 */ /* 0x000fe20000400000 */
[----:B------:R-:W-:Y:S01]  /*3310*/  FSETP.GEU.AND P1, PT, |R55|, 1.175494350822287508e-38, PT ;  /* 0x008000003700780b */ /* 0x000fe20003f2e200 */
[----:B------:R-:W-:Y:S01]  /*3320*/  FFMA.FTZ R3, R7, 1.1920928955078125e-07, R4 ;  /* 0x3400000007037823 */ /* 0x000fe20000010004 */
[----:B------:R-:W-:Y:S01]  /*3330*/  FSEL R21, RZ, -23, P5 ;  /* 0xc1b80000ff157808 */ /* 0x000fe20002800000 */
[----:B------:R-:W-:Y:S01]  /*3340*/  FFMA.FTZ R20, R11, 1.1920928955078125e-07, R20 ;  /* 0x340000000b147823 */ /* 0x000fe20000010014 */
[----:B------:R-:W1:Y:S01]  /*3350*/  MUFU.RCP R4, R33 ;  /* 0x0000002100047308 */ /* 0x000e620000001000 */
[----:B------:R-:W-:Y:S01]  /*3360*/  I2FP.F32.S32 R6, R43 ;  /* 0x0000002b00067245 */ /* 0x000fe20000201400 */
[----:B------:R-:W-:Y:S01]  /*3370*/  @!P3 FMUL R30, R30, 16777216 ;  /* 0x4b8000001e1eb820 */ /* 0x000fe20000400000 */
[----:B------:R-:W-:Y:S01]  /*3380*/  @!P3 FMUL R42, R42, 16777216 ;  /* 0x4b8000002a2ab820 */ /* 0x000fe20000400000 */
[----:B------:R-:W-:Y:S01]  /*3390*/  @!P4 FMUL R57, R57, 16777216 ;  /* 0x4b8000003939c820 */ /* 0x000fe20000400000 */
[----:B------:R-:W-:Y:S01]  /*33a0*/  @!P4 FMUL R27, R27, 16777216 ;  /* 0x4b8000001b1bc820 */ /* 0x000fe20000400000 */
[----:B------:R-:W-:Y:S01]  /*33b0*/  @!P3 FMUL R86, R86, 16777216 ;  /* 0x4b8000005656b820 */ /* 0x000fe20000400000 */
[----:B------:R-:W-:Y:S01]  /*33c0*/  @!P3 FMUL R32, R32, 16777216 ;  /* 0x4b8000002020b820 */ /* 0x000fe20000400000 */
[----:B------:R-:W2:Y:S01]  /*33d0*/  MUFU.RCP R11, R46 ;  /* 0x0000002e000b7308 */ /* 0x000ea20000001000 */
[----:B------:R-:W-:Y:S01]  /*33e0*/  @!P3 FMUL R38, R38, 16777216 ;  /* 0x4b8000002626b820 */ /* 0x000fe20000400000 */
[----:B------:R-:W-:Y:S01]  /*33f0*/  @!P3 FMUL R78, R78, 16777216 ;  /* 0x4b8000004e4eb820 */ /* 0x000fe20000400000 */
[----:B------:R-:W-:Y:S01]  /*3400*/  @!P3 FMUL R44, R44, 16777216 ;  /* 0x4b8000002c2cb820 */ /* 0x000fe20000400000 */
[----:B------:R-:W-:Y:S01]  /*3410*/  @!P3 FMUL R74, R74, 16777216 ;  /* 0x4b8000004a4ab820 */ /* 0x000fe20000400000 */
[----:B------:R-:W-:Y:S01]  /*3420*/  IADD3 R5, R8, -R5, RZ ;  /* 0x8000000508057210 */ /* 0x000fe20007ffe0ff */
[C---:B0-----:R-:W-:Y:S01]  /*3430*/  FMUL R17, R18.reuse, R17 ;  /* 0x0000001112117220 */ /* 0x041fe20000400000 */
[C---:B------:R-:W-:Y:S01]  /*3440*/  FMUL R26, R18.reuse, R26 ;  /* 0x0000001a121a7220 */ /* 0x040fe20000400000 */
[C---:B------:R-:W-:Y:S01]  /*3450*/  FMUL R15, R18.reuse, R15 ;  /* 0x0000000f120f7220 */ /* 0x040fe20000400000 */
[C---:B------:R-:W-:Y:S01]  /*3460*/  FMUL R16, R18.reuse, R16 ;  /* 0x0000001012107220 */ /* 0x040fe20000400000 */
[C---:B------:R-:W-:Y:S01]  /*3470*/  FMUL R13, R18.reuse, R13 ;  /* 0x0000000d120d7220 */ /* 0x040fe20000400000 */
[C---:B------:R-:W-:Y:S01]  /*3480*/  FMUL R14, R18.reuse, R14 ;  /* 0x0000000e120e7220 */ /* 0x040fe20000400000 */
[----:B------:R-:W-:Y:S01]  /*3490*/  FMUL R7, R18, R59 ;  /* 0x0000003b12077220 */ /* 0x000fe20000400000 */
[----:B-1----:R-:W-:Y:S01]  /*34a0*/  FMUL R36, R4, R25 ;  /* 0x0000001904247220 */ /* 0x002fe20000400000 */
[----:B------:R-:W-:Y:S01]  /*34b0*/  FFMA.FTZ R21, R6, 1.1920928955078125e-07, R21 ;  /* 0x3400000006157823 */ /* 0x000fe20000010015 */
[----:B------:R-:W-:Y:S01]  /*34c0*/  FMUL R18, R18, R58 ;  /* 0x0000003a12127220 */ /* 0x000fe20000400000 */
[C---:B------:R-:W-:Y:S01]  /*34d0*/  FMUL R6, R4.reuse, R57 ;  /* 0x0000003904067220 */ /* 0x040fe20000400000 */
[C---:B--2---:R-:W-:Y:S01]  /*34e0*/  FMUL R25, R11.reuse, R30 ;  /* 0x0000001e0b197220 */ /* 0x044fe20000400000 */
[C---:B------:R-:W-:Y:S01]  /*34f0*/  FMUL R35, R11.reuse, R42 ;  /* 0x0000002a0b237220 */ /* 0x040fe20000400000 */
[----:B------:R-:W-:Y:S01]  /*3500*/  FMUL R45, R4, R27 ;  /* 0x0000001b042d7220 */ /* 0x000fe20000400000 */
[C---:B------:R-:W-:Y:S01]  /*3510*/  FMUL R30, R11.reuse, R86 ;  /* 0x000000560b1e7220 */ /* 0x040fe20000400000 */
[C---:B------:R-:W-:Y:S01]  /*3520*/  FMUL R33, R11.reuse, R32 ;  /* 0x000000200b217220 */ /* 0x040fe20000400000 */
[C---:B------:R-:W-:Y:S01]  /*3530*/  FMUL R38, R11.reuse, R38 ;  /* 0x000000260b267220 */ /* 0x040fe20000400000 */
[C---:B------:R-:W-:Y:S01]  /*3540*/  FMUL R42, R11.reuse, R78 ;  /* 0x0000004e0b2a7220 */ /* 0x040fe20000400000 */
[C---:B------:R-:W-:Y:S01]  /*3550*/  FMUL R49, R11.reuse, R44 ;  /* 0x0000002c0b317220 */ /* 0x040fe20000400000 */
[----:B------:R-:W-:Y:S01]  /*3560*/  FMUL R74, R11, R74 ;  /* 0x0000004a0b4a7220 */ /* 0x000fe20000400000 */
[----:B------:R-:W-:Y:S01]  /*3570*/  MOV R52, 0x3dc6b27f ;  /* 0x3dc6b27f00347802 */ /* 0x000fe20000000f00 */
[----:B------:R-:W-:Y:S01]  /*3580*/  @P2 FMUL R55, R55, 0.25 ;  /* 0x3e80000037372820 */ /* 0x000fe20000400000 */
[----:B------:R-:W-:Y:S01]  /*3590*/  FADD R11, R5, -1 ;  /* 0xbf800000050b7421 */ /* 0x000fe20000000000 */
[----:B------:R-:W-:Y:S01]  /*35a0*/  IADD3 R48, R9, -R48, RZ ;  /* 0x8000003009307210 */ /* 0x000fe20007ffe0ff */
[----:B------:R-:W-:Y:S01]  /*35b0*/  @!P4 FMUL R19, R19, 16777216 ;  /* 0x4b8000001313c820 */ /* 0x000fe20000400000 */
[----:B------:R-:W-:Y:S01]  /*35c0*/  IADD3 R41, R10, -R41, RZ ;  /* 0x800000290a297210 */ /* 0x000fe20007ffe0ff */
[----:B------:R-:W-:Y:S01]  /*35d0*/  @!P1 FMUL R55, R55, 16777216 ;  /* 0x4b80000037379820 */ /* 0x000fe20000400000 */
[----:B------:R-:W-:Y:S01]  /*35e0*/  F2FP.F16.F32.PACK_AB R7, R7, R18 ;  /* 0x000000120707723e */ /* 0x000fe200000000ff */
[----:B------:R-:W-:Y:S01]  /*35f0*/  FFMA.FTZ R18, R11, R52, -0.16845393180847167969 ;  /* 0xbe2c7f300b127423 */ /* 0x000fe20000010034 */
[----:B------:R-:W-:Y:S01]  /*3600*/  F2FP.F16.F32.PACK_AB R6, R6, R45 ;  /* 0x0000002d0606723e */ /* 0x000fe200000000ff */
[----:B------:R-:W-:Y:S01]  /*3610*/  FADD R48, R48, -1 ;  /* 0xbf80000030307421 */ /* 0x000fe20000000000 */
[----:B------:R-:W-:Y:S01]  /*3620*/  IADD3 R45, R12, -R43, RZ ;  /* 0x8000002b0c2d7210 */ /* 0x000fe20007ffe0ff */
[----:B------:R-:W-:Y:S01]  /*3630*/  FADD R43, R41, -1 ;  /* 0xbf800000292b7421 */ /* 0x000fe20000000000 */
[----:B------:R-:W0:Y:S01]  /*3640*/  MUFU.RCP R46, R55 ;  /* 0x00000037002e7308 */ /* 0x000e220000001000 */
[----:B------:R-:W-:Y:S01]  /*3650*/  FFMA.FTZ R18, R11, R18, 0.1716887056827545166 ;  /* 0x3e2fcf2a0b127423 */ /* 0x000fe20000010012 */
[-C--:B------:R-:W-:Y:S01]  /*3660*/  FFMA.FTZ R41, R48, R52.reuse, -0.16845393180847167969 ;  /* 0xbe2c7f3030297423 */ /* 0x080fe20000010034 */
[----:B------:R-:W-:Y:S01]  /*3670*/  FFMA.FTZ R50, R43, R52, -0.16845393180847167969 ;  /* 0xbe2c7f302b327423 */ /* 0x000fe20000010034 */
[----:B------:R-:W-:Y:S01]  /*3680*/  @!P4 FMUL R28, R28, 16777216 ;  /* 0x4b8000001c1cc820 */ /* 0x000fe20000400000 */
[----:B------:R-:W-:Y:S01]  /*3690*/  FFMA.FTZ R18, R11, R18, -0.17900948226451873779 ;  /* 0xbe374e430b127423 */ /* 0x000fe20000010012 */
[C---:B------:R-:W-:Y:S01]  /*36a0*/  FFMA.FTZ R41, R48.reuse, R41, 0.1716887056827545166 ;  /* 0x3e2fcf2a30297423 */ /* 0x040fe20000010029 */
[----:B------:R-:W-:Y:S01]  /*36b0*/  FFMA.FTZ R50, R43, R50, 0.1716887056827545166 ;  /* 0x3e2fcf2a2b327423 */ /* 0x000fe20000010032 */
[----:B------:R-:W-:Y:S01]  /*36c0*/  @!P4 FMUL R29, R29, 16777216 ;  /* 0x4b8000001d1dc820 */ /* 0x000fe20000400000 */
[----:B------:R-:W-:Y:S01]  /*36d0*/  FFMA.FTZ R18, R11, R18, 0.20512372255325317383 ;  /* 0x3e520bf40b127423 */ /* 0x000fe20000010012 */
[----:B------:R-:W-:Y:S01]  /*36e0*/  FFMA.FTZ R41, R48, R41, -0.17900948226451873779 ;  /* 0xbe374e4330297423 */ /* 0x000fe20000010029 */
[----:B------:R-:W-:Y:S01]  /*36f0*/  FFMA.FTZ R50, R43, R50, -0.17900948226451873779 ;  /* 0xbe374e432b327423 */ /* 0x000fe20000010032 */
[----:B------:R-:W-:Y:S01]  /*3700*/  @!P4 FMUL R34, R34, 16777216 ;  /* 0x4b8000002222c820 */ /* 0x000fe20000400000 */
[----:B------:R-:W-:Y:S01]  /*3710*/  @!P4 FMUL R31, R31, 16777216 ;  /* 0x4b8000001f1fc820 */ /* 0x000fe20000400000 */
[----:B------:R-:W-:Y:S01]  /*3720*/  FFMA.FTZ R18, R11, R18, -0.24046532809734344482 ;  /* 0xbe763c8b0b127423 */ /* 0x000fe20000010012 */
[----:B------:R-:W-:Y:S01]  /*3730*/  @!P1 FMUL R73, R73, 16777216 ;  /* 0x4b80000049499820 */ /* 0x000fe20000400000 */
[----:B------:R-:W-:Y:S01]  /*3740*/  @!P1 FMUL R53, R53, 16777216 ;  /* 0x4b80000035359820 */ /* 0x000fe20000400000 */
[----:B------:R-:W-:Y:S01]  /*3750*/  FFMA.FTZ R41, R48, R41, 0.20512372255325317383 ;  /* 0x3e520bf430297423 */ /* 0x000fe20000010029 */
[----:B------:R-:W-:Y:S01]  /*3760*/  FFMA.FTZ R50, R43, R50, 0.20512372255325317383 ;  /* 0x3e520bf42b327423 */ /* 0x000fe20000010032 */
[C---:B------:R-:W-:Y:S01]  /*3770*/  FMUL R19, R4.reuse, R19 ;  /* 0x0000001304137220 */ /* 0x040fe20000400000 */
[C---:B------:R-:W-:Y:S01]  /*3780*/  FMUL R28, R4.reuse, R28 ;  /* 0x0000001c041c7220 */ /* 0x040fe20000400000 */
[C---:B------:R-:W-:Y:S01]  /*3790*/  FMUL R29, R4.reuse, R29 ;  /* 0x0000001d041d7220 */ /* 0x040fe20000400000 */
[C---:B------:R-:W-:Y:S01]  /*37a0*/  FMUL R34, R4.reuse, R34 ;  /* 0x0000002204227220 */ /* 0x040fe20000400000 */
[----:B------:R-:W-:Y:S01]  /*37b0*/  FMUL R31, R4, R31 ;  /* 0x0000001f041f7220 */ /* 0x000fe20000400000 */
[----:B------:R-:W-:Y:S01]  /*37c0*/  FFMA.FTZ R18, R11, R18, 0.28857114911079406738 ;  /* 0x3e93bf990b127423 */ /* 0x000fe20000010012 */
[C---:B0-----:R-:W-:Y:S01]  /*37d0*/  FMUL R4, R46.reuse, R73 ;  /* 0x000000492e047220 */ /* 0x041fe20000400000 */
[----:B------:R-:W-:Y:S01]  /*37e0*/  FMUL R53, R46, R53 ;  /* 0x000000352e357220 */ /* 0x000fe20000400000 */
[----:B------:R-:W-:Y:S01]  /*37f0*/  FFMA.FTZ R41, R48, R41, -0.24046532809734344482 ;  /* 0xbe763c8b30297423 */ /* 0x000fe20000010029 */
[----:B------:R-:W-:Y:S01]  /*3800*/  IADD3 R93, R93, UR21, R90 ;  /* 0x000000155d5d7c10 */ /* 0x000fe2000fffe05a */
[----:B------:R-:W-:Y:S01]  /*3810*/  FFMA.FTZ R50, R43, R50, -0.24046532809734344482 ;  /* 0xbe763c8b2b327423 */ /* 0x000fe20000010032 */
[----:B------:R-:W-:Y:S01]  /*3820*/  LOP3.LUT R24, R22, 0xe0, RZ, 0xc0, !PT ;  /* 0x000000e016187812 */ /* 0x000fe200078ec0ff */
[----:B------:R-:W-:Y:S01]  /*3830*/  FFMA.FTZ R18, R11, R18, -0.36067417263984680176 ;  /* 0xbeb8aa490b127423 */ /* 0x000fe20000010012 */
[----:B------:R-:W-:Y:S01]  /*3840*/  FFMA.FTZ R41, R48, R41, 0.28857114911079406738 ;  /* 0x3e93bf9930297423 */ /* 0x000fe20000010029 */
[----:B------:R-:W-:Y:S01]  /*3850*/  F2FP.F16.F32.PACK_AB R4, R4, R53 ;  /* 0x000000350404723e */ /* 0x000fe200000000ff */
[----:B------:R-:W-:Y:S01]  /*3860*/  FFMA.FTZ R50, R43, R50, 0.28857114911079406738 ;  /* 0x3e93bf992b327423 */ /* 0x000fe20000010032 */
[----:B------:R-:W-:Y:S01]  /*3870*/  LEA R24, R24, R93, 0x3 ;  /* 0x0000005d18187211 */ /* 0x000fe200078e18ff */
[----:B------:R-:W-:Y:S01]  /*3880*/  FFMA.FTZ R18, R11, R18, 0.48089820146560668945 ;  /* 0x3ef6384a0b127423 */ /* 0x000fe20000010012 */
[----:B------:R-:W-:Y:S01]  /*3890*/  F2FP.F16.F32.PACK_AB R5, R49, R74 ;  /* 0x0000004a3105723e */ /* 0x000fe200000000ff */
[----:B------:R-:W-:Y:S01]  /*38a0*/  FFMA.FTZ R41, R48, R41, -0.36067417263984680176 ;  /* 0xbeb8aa4930297423 */ /* 0x000fe20000010029 */
[----:B------:R-:W-:Y:S01]  /*38b0*/  FFMA.FTZ R50, R43, R50, -0.36067417263984680176 ;  /* 0xbeb8aa492b327423 */ /* 0x000fe20000010032 */
[----:B------:R-:W-:Y:S01]  /*38c0*/  ISETP.GE.U32.AND P0, PT, R8, 0x7f800000, PT ;  /* 0x7f8000000800780c */ /* 0x000fe20003f06070 */
[----:B------:R-:W-:Y:S01]  /*38d0*/  FFMA.FTZ R18, R11, R18, -0.72134751081466674805 ;  /* 0xbf38aa3b0b127423 */ /* 0x000fe20000010012 */
[----:B------:R0:W-:Y:S01]  /*38e0*/  STSM.16.M88.4 [R24], R4 ;  /* 0x0000000418007844 */ /* 0x0001e20000000200 */
[C---:B------:R-:W-:Y:S01]  /*38f0*/  FFMA.FTZ R41, R48.reuse, R41, 0.48089820146560668945 ;  /* 0x3ef6384a30297423 */ /* 0x040fe20000010029 */
[----:B------:R-:W-:Y:S01]  /*3900*/  FFMA.FTZ R50, R43, R50, 0.48089820146560668945 ;  /* 0x3ef6384a2b327423 */ /* 0x000fe20000010032 */
[----:B------:R-:W-:Y:S01]  /*3910*/  @!P1 FMUL R85, R85, 16777216 ;  /* 0x4b80000055559820 */ /* 0x000fe20000400000 */
[----:B------:R-:W-:Y:S01]  /*3920*/  @!P1 FMUL R37, R37, 16777216 ;  /* 0x4b80000025259820 */ /* 0x000fe20000400000 */
[----:B------:R-:W-:Y:S01]  /*3930*/  @!P1 FMUL R81, R81, 16777216 ;  /* 0x4b80000051519820 */ /* 0x000fe20000400000 */
[----:B------:R-:W-:Y:S01]  /*3940*/  @!P1 FMUL R39, R39, 16777216 ;  /* 0x4b80000027279820 */ /* 0x000fe20000400000 */
[----:B------:R-:W-:Y:S01]  /*3950*/  @!P1 FMUL R77, R77, 16777216 ;  /* 0x4b8000004d4d9820 */ /* 0x000fe20000400000 */
[----:B------:R-:W-:Y:S01]  /*3960*/  @!P1 FMUL R47, R47, 16777216 ;  /* 0x4b8000002f2f9820 */ /* 0x000fe20000400000 */
[----:B------:R-:W-:Y:S01]  /*3970*/  FMUL R18, R11, R18 ;  /* 0x000000120b127220 */ /* 0x000fe20000400000 */
[----:B------:R-:W-:Y:S01]  /*3980*/  ISETP.GE.U32.AND P1, PT, R9, 0x7f800000, PT ;  /* 0x7f8000000900780c */ /* 0x000fe20003f26070 */
[----:B------:R-:W-:Y:S01]  /*3990*/  FFMA.FTZ R41, R48, R41, -0.72134751081466674805 ;  /* 0xbf38aa3b30297423 */ /* 0x000fe20000010029 */
[----:B------:R-:W-:Y:S01]  /*39a0*/  ISETP.GE.U32.AND P5, PT, R10, 0x7f800000, PT ;  /* 0x7f8000000a00780c */ /* 0x000fe20003fa6070 */
[----:B------:R-:W-:Y:S01]  /*39b0*/  FFMA.FTZ R50, R43, R50, -0.72134751081466674805 ;  /* 0xbf38aa3b2b327423 */ /* 0x000fe20000010032 */
[----:B------:R-:W-:Y:S01]  /*39c0*/  FMUL R18, R11, R18 ;  /* 0x000000120b127220 */ /* 0x000fe20000400000 */
[C---:B------:R-:W-:Y:S01]  /*39d0*/  FMUL R41, R48.reuse, R41 ;  /* 0x0000002930297220 */ /* 0x040fe20000400000 */
[----:B0-----:R-:W-:Y:S01]  /*39e0*/  @P0 MOV R5, 0x7f800000 ;  /* 0x7f80000000050802 */ /* 0x001fe20000000f00 */
[----:B------:R-:W-:Y:S01]  /*39f0*/  FMUL R50, R43, R50 ;  /* 0x000000322b327220 */ /* 0x000fe20000400000 */
[----:B------:R-:W-:Y:S01]  /*3a00*/  FFMA.FTZ R11, R11, 1.4426950216293334961, R18 ;  /* 0x3fb8aa3b0b0b7823 */ /* 0x000fe20000010012 */
[----:B------:R-:W-:Y:S01]  /*3a10*/  FMUL R41, R48, R41 ;  /* 0x0000002930297220 */ /* 0x000fe20000400000 */
[----:B------:R-:W-:Y:S01]  /*3a20*/  LOP3.LUT R18, R22, 0xff, RZ, 0xc0, !PT ;  /* 0x000000ff16127812 */ /* 0x000fe200078ec0ff */
[C---:B------:R-:W-:Y:S01]  /*3a30*/  FMUL R50, R43.reuse, R50 ;  /* 0x000000322b327220 */ /* 0x040fe20000400000 */
[----:B------:R-:W-:Y:S01]  /*3a40*/  FADD R2, R2, R11 ;  /* 0x0000000b02027221 */ /* 0x000fe20000000000 */
[----:B------:R-:W-:Y:S01]  /*3a50*/  FFMA.FTZ R48, R48, 1.4426950216293334961, R41 ;  /* 0x3fb8aa3b30307823 */ /* 0x000fe20000010029 */
[----:B------:R-:W-:Y:S01]  /*3a60*/  @P1 MOV R4, 0x7f800000 ;  /* 0x7f80000000041802 */ /* 0x000fe20000000f00 */
[----:B------:R-:W-:Y:S01]  /*3a70*/  @P0 FFMA.FTZ R2, R8, R5, +INF ;  /* 0x7f80000008020423 */ /* 0x000fe20000010005 */
[----:B------:R-:W-:Y:S01]  /*3a80*/  FFMA.FTZ R43, R43, 1.4426950216293334961, R50 ;  /* 0x3fb8aa3b2b2b7823 */ /* 0x000fe20000010032 */
[----:B------:R-:W-:Y:S01]  /*3a90*/  @P5 MOV R5, 0x7f800000 ;  /* 0x7f80000000055802 */ /* 0x000fe20000000f00 */
[----:B------:R-:W-:Y:S01]  /*3aa0*/  FADD R3, R3, R48 ;  /* 0x0000003003037221 */ /* 0x000fe20000000000 */
[----:B------:R-:W-:Y:S01]  /*3ab0*/  LEA R18, R18, UR21, 0x4 ;  /* 0x0000001512127c11 */ /* 0x000fe2000f8e20ff */
[----:B------:R-:W-:Y:S01]  /*3ac0*/  FADD R20, R20, R43 ;  /* 0x0000002b14147221 */ /* 0x000fe20000000000 */
[C---:B------:R-:W-:Y:S01]  /*3ad0*/  @P1 FFMA.FTZ R3, R9.reuse, R4, +INF ;  /* 0x7f80000009031423 */ /* 0x040fe20000010004 */
[----:B------:R-:W-:Y:S01]  /*3ae0*/  FSETP.NEU.AND P3, PT, R8, RZ, PT ;  /* 0x000000ff0800720b */ /* 0x000fe20003f6d000 */
[----:B------:R-:W-:Y:S01]  /*3af0*/  @P5 FFMA.FTZ R20, R10, R5, +INF ;  /* 0x7f8000000a145423 */ /* 0x000fe20000010005 */
[----:B------:R-:W-:Y:S01]  /*3b00*/  FSETP.NEU.AND P2, PT, R9, RZ, PT ;  /* 0x000000ff0900720b */ /* 0x000fe20003f4d000 */
[----:B------:R-:W-:Y:S01]  /*3b10*/  FMUL R32, R46, R37 ;  /* 0x000000252e207220 */ /* 0x000fe20000400000 */
[----:B------:R-:W-:Y:S01]  /*3b20*/  FSETP.NEU.AND P1, PT, R10, RZ, PT ;  /* 0x000000ff0a00720b */ /* 0x000fe20003f2d000 */
[----:B------:R-:W-:Y:S01]  /*3b30*/  BAR.SYNC.DEFER_BLOCKING 0x0 ;  /* 0x0000000000007b1d */ /* 0x000fe20000010000 */
[C---:B------:R-:W-:Y:S01]  /*3b40*/  FMUL R44, R46.reuse, R39 ;  /* 0x000000272e2c7220 */ /* 0x040fe20000400000 */
[C---:B------:R-:W-:Y:S01]  /*3b50*/  FMUL R27, R46.reuse, R85 ;  /* 0x000000552e1b7220 */ /* 0x040fe20000400000 */
[C---:B------:R-:W-:Y:S01]  /*3b60*/  FMUL R37, R46.reuse, R81 ;  /* 0x000000512e257220 */ /* 0x040fe20000400000 */
[C---:B------:R-:W-:Y:S01]  /*3b70*/  FMUL R39, R46.reuse, R77 ;  /* 0x0000004d2e277220 */ /* 0x040fe20000400000 */
[----:B------:R-:W-:Y:S01]  /*3b80*/  FMUL R46, R46, R47 ;  /* 0x0000002f2e2e7220 */ /* 0x000fe20000400000 */
[----:B------:R-:W-:Y:S01]  /*3b90*/  FADD R45, R45, -1 ;  /* 0xbf8000002d2d7421 */ /* 0x000fe20000000000 */
[----:B------:R-:W-:Y:S01]  /*3ba0*/  F2FP.F16.F32.PACK_AB R5, R35, R42 ;  /* 0x0000002a2305723e */ /* 0x000fe200000000ff */
[----:B------:R-:W0:Y:S01]  /*3bb0*/  LDC.64 R48, c[0x0][0x228] ;  /* 0x00008a00ff307b82 */ /* 0x000e220000000a00 */
[----:B------:R-:W-:Y:S01]  /*3bc0*/  F2FP.F16.F32.PACK_AB R6, R31, R36 ;  /* 0x000000241f06723e */ /* 0x000fe200000000ff */
[----:B------:R-:W-:Y:S01]  /*3bd0*/  FFMA.FTZ R52, R45, R52, -0.16845393180847167969 ;  /* 0xbe2c7f302d347423 */ /* 0x000fe20000010034 */
[----:B------:R-:W-:Y:S01]  /*3be0*/  F2FP.F16.F32.PACK_AB R4, R39, R46 ;  /* 0x0000002e2704723e */ /* 0x000fe200000000ff */
[----:B------:R-:W-:Y:S01]  /*3bf0*/  IMAD R31, R23, UR5, RZ ;  /* 0x00000005171f7c24 */ /* 0x000fe2000f8e02ff */
[----:B------:R-:W-:Y:S01]  /*3c00*/  F2FP.F16.F32.PACK_AB R7, R13, R14 ;  /* 0x0000000e0d07723e */ /* 0x000fe200000000ff */
[C---:B------:R-:W-:Y:S01]  /*3c10*/  FFMA.FTZ R52, R45.reuse, R52, 0.1716887056827545166 ;  /* 0x3e2fcf2a2d347423 */ /* 0x040fe20000010034 */
[C---:B------:R-:W-:Y:S01]  /*3c20*/  ISETP.GE.U32.AND P4, PT, R12.reuse, 0x7f800000, PT ;  /* 0x7f8000000c00780c */ /* 0x040fe20003f86070 */
[----:B------:R-:W-:Y:S01]  /*3c30*/  USHF.L.U32 UR5, UR4, 0x1, URZ ;  /* 0x0000000104057899 */ /* 0x000fe2000800063f */
[----:B------:R-:W-:Y:S01]  /*3c40*/  FSETP.NEU.AND P0, PT, R12, RZ, PT ;  /* 0x000000ff0c00720b */ /* 0x000fe20003f0d000 */
[----:B------:R-:W-:Y:S01]  /*3c50*/  FFMA.FTZ R52, R45, R52, -0.17900948226451873779 ;  /* 0xbe374e432d347423 */ /* 0x000fe20000010034 */
[----:B------:R-:W-:Y:S01]  /*3c60*/  F2FP.F16.F32.PACK_AB R13, R33, R38 ;  /* 0x00000026210d723e */ /* 0x000fe200000000ff */
[----:B------:R-:W-:Y:S01]  /*3c70*/  IMAD R33, R69, 0x6, RZ ;  /* 0x0000000645217824 */ /* 0x000fe200078e02ff */
[----:B------:R-:W-:Y:S01]  /*3c80*/  F2FP.F16.F32.PACK_AB R14, R29, R34 ;  /* 0x000000221d0e723e */ /* 0x000fe200000000ff */
[----:B------:R-:W-:Y:S01]  /*3c90*/  FFMA.FTZ R52, R45, R52, 0.20512372255325317383 ;  /* 0x3e520bf42d347423 */ /* 0x000fe20000010034 */
[----:B------:R-:W-:Y:S01]  /*3ca0*/  F2FP.F16.F32.PACK_AB R15, R15, R16 ;  /* 0x000000100f0f723e */ /* 0x000fe200000000ff */
[----:B------:R-:W1:Y:S01]  /*3cb0*/  LDS.128 R8, [R18] ;  /* 0x0000000012087984 */ /* 0x000e620000000c00 */
[----:B------:R-:W-:Y:S01]  /*3cc0*/  SHF.L.U32 R29, R31, 0x1, RZ ;  /* 0x000000011f1d7819 */ /* 0x000fe200000006ff */
[----:B------:R-:W-:Y:S01]  /*3cd0*/  FFMA.FTZ R52, R45, R52, -0.24046532809734344482 ;  /* 0xbe763c8b2d347423 */ /* 0x000fe20000010034 */
[----:B------:R-:W-:Y:S01]  /*3ce0*/  F2FP.F16.F32.PACK_AB R36, R27, R32 ;  /* 0x000000201b24723e */ /* 0x000fe200000000ff */
[----:B------:R-:W-:Y:S01]  /*3cf0*/  BAR.SYNC.DEFER_BLOCKING 0x0 ;  /* 0x0000000000007b1d */ /* 0x000fe20000010000 */
[----:B------:R-:W-:Y:S01]  /*3d00*/  @P4 MOV R39, 0x7f800000 ;  /* 0x7f80000000274802 */ /* 0x000fe20000000f00 */
[----:B------:R-:W-:Y:S01]  /*3d10*/  FFMA.FTZ R52, R45, R52, 0.28857114911079406738 ;  /* 0x3e93bf992d347423 */ /* 0x000fe20000010034 */
[----:B------:R-:W-:Y:S01]  /*3d20*/  IMAD.HI R32, R31, 0x2, RZ ;  /* 0x000000021f207827 */ /* 0x000fe200078e02ff */
[----:B------:R-:W-:-:S03]  /*3d30*/  F2FP.F16.F32.PACK_AB R38, R19, R28 ;  /* 0x0000001c1326723e */ /* 0x000fc600000000ff */
[----:B------:R-:W-:Y:S01]  /*3d40*/  FFMA.FTZ R52, R45, R52, -0.36067417263984680176 ;  /* 0xbeb8aa492d347423 */ /* 0x000fe20000010034 */
[C---:B------:R-:W-:Y:S01]  /*3d50*/  IMAD R27, R69.reuse, 0x3, RZ ;  /* 0x00000003451b7824 */ /* 0x040fe200078e02ff */
[----:B------:R-:W-:Y:S01]  /*3d60*/  SHF.R.U32.HI R0, RZ, 0x1, R22 ;  /* 0x00000001ff007819 */ /* 0x000fe20000011616 */
[----:B------:R-:W-:Y:S02]  /*3d70*/  IMAD R57, R69, 0xc, RZ ;  /* 0x0000000c45397824 */ /* 0x000fe400078e02ff */
[----:B------:R-:W-:Y:S01]  /*3d80*/  FFMA.FTZ R52, R45, R52, 0.48089820146560668945 ;  /* 0x3ef6384a2d347423 */ /* 0x000fe20000010034 */
[----:B------:R-:W-:Y:S01]  /*3d90*/  IMAD R31, R69, 0x5, RZ ;  /* 0x00000005451f7824 */ /* 0x000fe200078e02ff */
[----:B------:R-:W-:Y:S01]  /*3da0*/  IADD3 R91, R91, UR21, R92 ;  /* 0x000000155b5b7c10 */ /* 0x000fe2000fffe05c */
[----:B------:R-:W-:Y:S02]  /*3db0*/  IMAD R35, R69, 0x7, RZ ;  /* 0x0000000745237824 */ /* 0x000fe400078e02ff */
[----:B------:R-:W-:Y:S01]  /*3dc0*/  FFMA.FTZ R52, R45, R52, -0.72134751081466674805 ;  /* 0xbf38aa3b2d347423 */ /* 0x000fe20000010034 */
[C---:B------:R-:W-:Y:S01]  /*3dd0*/  IMAD R99, R69.reuse, 0x14, RZ ;  /* 0x0000001445637824 */ /* 0x040fe200078e02ff */
[----:B------:R-:W-:Y:S01]  /*3de0*/  LOP3.LUT R0, R0, 0x4, RZ, 0xc0, !PT ;  /* 0x0000000400007812 */ /* 0x000fe200078ec0ff */
[----:B------:R-:W-:-:S02]  /*3df0*/  IMAD R103, R69, 0x16, RZ ;  /* 0x0000001645677824 */ /* 0x000fc400078e02ff */
[----:B------:R-:W-:Y:S01]  /*3e00*/  FMUL R52, R45, R52 ;  /* 0x000000342d347220 */ /* 0x000fe20000400000 */
[C---:B------:R-:W-:Y:S01]  /*3e10*/  IMAD R107, R69.reuse, 0x18, RZ ;  /* 0x00000018456b7824 */ /* 0x040fe200078e02ff */
[C---:B------:R-:W-:Y:S01]  /*3e20*/  SHF.L.U32 R65, R69.reuse, 0x4, RZ ;  /* 0x0000000445417819 */ /* 0x040fe200000006ff */
[----:B------:R-:W-:Y:S02]  /*3e30*/  IMAD R47, R69, 0x1a, RZ ;  /* 0x0000001a452f7824 */ /* 0x000fe400078e02ff */
[----:B------:R-:W-:Y:S01]  /*3e40*/  FMUL R52, R45, R52 ;  /* 0x000000342d347220 */ /* 0x000fe20000400000 */
[C---:B------:R-:W-:Y:S01]  /*3e50*/  IMAD R55, R69.reuse, 0xb, RZ ;  /* 0x0000000b45377824 */ /* 0x040fe200078e02ff */
[----:B------:R-:W-:Y:S01]  /*3e60*/  STSM.16.M88.4 [R24], R4 ;  /* 0x0000000418007844 */ /* 0x000fe20000000200 */
[----:B------:R-:W-:Y:S02]  /*3e70*/  IMAD R59, R69, 0xd, RZ ;  /* 0x0000000d453b7824 */ /* 0x000fe400078e02ff */
[----:B------:R-:W-:Y:S01]  /*3e80*/  FFMA.FTZ R52, R45, 1.4426950216293334961, R52 ;  /* 0x3fb8aa3b2d347823 */ /* 0x000fe20000010034 */
[C---:B------:R-:W-:Y:S01]  /*3e90*/  IMAD R85, R69.reuse, 0x1c, RZ ;  /* 0x0000001c45557824 */ /* 0x040fe200078e02ff */
[----:B------:R-:W-:Y:S01]  /*3ea0*/  BAR.SYNC.DEFER_BLOCKING 0x0 ;  /* 0x0000000000007b1d */ /* 0x000fe20000010000 */
[----:B------:R-:W-:-:S02]  /*3eb0*/  IMAD R19, R69, 0x1e, RZ ;  /* 0x0000001e45137824 */ /* 0x000fc400078e02ff */
[----:B------:R-:W-:Y:S01]  /*3ec0*/  FADD R21, R21, R52 ;  /* 0x0000003415157221 */ /* 0x000fe20000000000 */
[----:B------:R-:W-:Y:S01]  /*3ed0*/  @P4 FFMA.FTZ R21, R12, R39, +INF ;  /* 0x7f8000000c154423 */ /* 0x000fe20000010027 */
[----:B------:R-:W-:Y:S01]  /*3ee0*/  F2FP.F16.F32.PACK_AB R12, R37, R44 ;  /* 0x0000002c250c723e */ /* 0x000fe200000000ff */
[----:B------:R-:W-:Y:S01]  /*3ef0*/  IMAD R63, R69, 0xf, RZ ;  /* 0x0000000f453f7824 */ /* 0x000fe200078e02ff */
[----:B0-----:R-:W-:Y:S01]  /*3f00*/  IADD3 R16, P4, P5, R29, UR5, R48 ;  /* 0x000000051d107c10 */ /* 0x001fe2000fd9e030 */
[----:B------:R-:W-:Y:S01]  /*3f10*/  UIMAD.WIDE UR4, UR4, 0x2, URZ ;  /* 0x00000002040478a5 */ /* 0x000fe2000f8e023f */
[----:B------:R-:W-:Y:S01]  /*3f20*/  F2FP.F16.F32.PACK_AB R37, R25, R30 ;  /* 0x0000001e1925723e */ /* 0x000fe200000000ff */
[C---:B------:R-:W-:Y:S01]  /*3f30*/  IMAD R109, R69.reuse, 0x22, RZ ;  /* 0x00000022456d7824 */ /* 0x040fe200078e02ff */
[C---:B------:R-:W-:Y:S01]  /*3f40*/  SHF.L.U32 R25, R69.reuse, 0x1, RZ ;  /* 0x0000000145197819 */ /* 0x040fe200000006ff */
[----:B------:R-:W-:Y:S01]  /*3f50*/  IMAD R111, R69, 0x24, RZ ;  /* 0x00000024456f7824 */ /* 0x000fe200078e02ff */
[----:B------:R-:W-:Y:S01]  /*3f60*/  F2FP.F16.F32.PACK_AB R39, R17, R26 ;  /* 0x0000001a1127723e */ /* 0x000fe200000000ff */
[C---:B------:R-:W-:Y:S01]  /*3f70*/  IMAD R113, R69.reuse, 0x26, RZ ;  /* 0x0000002645717824 */ /* 0x040fe200078e02ff */
[----:B------:R-:W-:Y:S01]  /*3f80*/  IADD3.X R17, R32, UR5, R49, P4, P5 ;  /* 0x0000000520117c10 */ /* 0x000fe2000a7ea431 */
[----:B------:R-:W-:Y:S01]  /*3f90*/  IMAD R49, R69, 0xa, RZ ;  /* 0x0000000a45317824 */ /* 0x000fe200078e02ff */
[-C--:B------:R-:W-:Y:S01]  /*3fa0*/  IADD3 R70, P5, R25, R16.reuse, RZ ;  /* 0x0000001019467210 */ /* 0x080fe20007fbe0ff */
[----:B------:R-:W-:Y:S01]  /*3fb0*/  IMAD R67, R69, 0x11, RZ ;  /* 0x0000001145437824 */ /* 0x000fe200078e02ff */
[-C--:B------:R-:W-:Y:S01]  /*3fc0*/  IADD3 R74, P4, R33, R16.reuse, RZ ;  /* 0x00000010214a7210 */ /* 0x080fe20007f9e0ff */
[C---:B------:R-:W-:Y:S01]  /*3fd0*/  IMAD R97, R69.reuse, 0x13, RZ ;  /* 0x0000001345617824 */ /* 0x040fe200078e02ff */
[CC--:B------:R-:W-:Y:S01]  /*3fe0*/  LEA.HI.X.SX32 R71, R69.reuse, R17.reuse, 0x1, P5 ;  /* 0x0000001145477211 */ /* 0x0c0fe200028f0eff */
[C---:B------:R-:W-:Y:S01]  /*3ff0*/  IMAD R115, R69.reuse, 0x28, RZ ;  /* 0x0000002845737824 */ /* 0x040fe200078e02ff */
[C---:B------:R-:W-:Y:S01]  /*4000*/  SHF.L.U32 R29, R69.reuse, 0x2, RZ ;  /* 0x00000002451d7819 */ /* 0x040fe200000006ff */
[C---:B------:R-:W-:Y:S01]  /*4010*/  IMAD R101, R69.reuse, 0x15, RZ ;  /* 0x0000001545657824 */ /* 0x040fe200078e02ff */
[----:B------:R-:W0:Y:S01]  /*4020*/  LDS.128 R4, [R18] ;  /* 0x0000000012047984 */ /* 0x000e220000000c00 */
[CC--:B------:R-:W-:Y:S01]  /*4030*/  LEA R72, P6, R69.reuse, R16.reuse, 0x2 ;  /* 0x0000001045487211 */ /* 0x0c0fe200078c10ff */
[C---:B------:R-:W-:Y:S01]  /*4040*/  IMAD R117, R69.reuse, 0x2a, RZ ;  /* 0x0000002a45757824 */ /* 0x040fe200078e02ff */
[-C--:B------:R-:W-:Y:S01]  /*4050*/  LEA R76, P5, R69, R16.reuse, 0x3 ;  /* 0x00000010454c7211 */ /* 0x080fe200078a18ff */
[----:B------:R-:W-:Y:S01]  /*4060*/  BAR.SYNC.DEFER_BLOCKING 0x0 ;  /* 0x0000000000007b1d */ /* 0x000fe20000010000 */
        /* <DEDUP_REMOVED lines=17> */
[----:B------:R-:W-:Y:S01]  /*4180*/  IMAD R44, R69, 0x36, RZ ;  /* 0x00000036452c7824 */ /* 0x000fe200078e02ff */
[----:B------:R-:W-:Y:S01]  /*4190*/  LEA.HI.X.SX32 R27, R35, R17, 0x1, P5 ;  /* 0x00000011231b7211 */ /* 0x000fe200028f0eff */
[C---:B------:R-:W-:Y:S01]  /*41a0*/  IMAD R93, R69.reuse, 0x38, RZ ;  /* 0x00000038455d7824 */ /* 0x040fe200078e02ff */
[----:B------:R-:W-:Y:S01]  /*41b0*/  IADD3 R0, R0, R91, RZ ;  /* 0x0000005b00007210 */ /* 0x000fe20007ffe0ff */
[C---:B------:R-:W-:Y:S01]  /*41c0*/  IMAD R41, R69.reuse, 0x1d, RZ ;  /* 0x0000001d45297824 */ /* 0x040fe200078e02ff */
[----:B-1----:R-:W-:Y:S01]  /*41d0*/  PRMT R50, R10, 0x7632, R50 ;  /* 0x000076320a327816 */ /* 0x002fe20000000032 */
[----:B------:R-:W-:Y:S01]  /*41e0*/  STSM.16.M88.4 [R24], R12 ;  /* 0x0000000c18007844 */ /* 0x000fe20000000200 */
[----:B------:R-:W-:Y:S01]  /*41f0*/  IMAD R91, R69, 0x3a, RZ ;  /* 0x0000003a455b7824 */ /* 0x000fe200078e02ff */
[----:B------:R-:W-:Y:S01]  /*4200*/  FSEL R3, R3, -INF , P2 ;  /* 0xff80000003037808 */ /* 0x000fe20001000000 */
[C---:B------:R-:W-:Y:S01]  /*4210*/  IMAD R89, R69.reuse, 0x3c, RZ ;  /* 0x0000003c45597824 */ /* 0x040fe200078e02ff */
[----:B------:R-:W-:Y:S01]  /*4220*/  BAR.SYNC.DEFER_BLOCKING 0x0 ;  /* 0x0000000000007b1d */ /* 0x000fe20000010000 */
[C---:B------:R-:W-:Y:S01]  /*4230*/  IMAD R83, R69.reuse, 0x1f, RZ ;  /* 0x0000001f45537824 */ /* 0x040fe200078e02ff */
[----:B------:R-:W-:Y:S01]  /*4240*/  FSEL R20, R20, -INF , P1 ;  /* 0xff80000014147808 */ /* 0x000fe20000800000 */
[----:B------:R-:W-:Y:S01]  /*4250*/  IMAD R87, R69, 0x3e, RZ ;  /* 0x0000003e45577824 */ /* 0x000fe200078e02ff */
[----:B------:R-:W-:Y:S01]  /*4260*/  FSEL R21, R21, -INF , P0 ;  /* 0xff80000015157808 */ /* 0x000fe20000000000 */
[----:B------:R-:W-:Y:S01]  /*4270*/  FFMA R3, R3, 0.69314718246459960938, R96 ;  /* 0x3f31721803037823 */ /* 0x000fe20000000060 */
[----:B------:R-:W-:Y:S01]  /*4280*/  ULDC UR4, c[0x0][0x27c] ;  /* 0x00009f0000047ab9 */ /* 0x000fe20000000800 */
[----:B------:R-:W-:Y:S01]  /*4290*/  FFMA R20, R20, 0.69314718246459960938, R51 ;  /* 0x3f31721814147823 */ /* 0x000fe20000000033 */
[----:B------:R-:W-:Y:S01]  /*42a0*/  UIMAD UR4, UR20, UR4, URZ ;  /* 0x00000004140472a4 */ /* 0x000fe2000f8e023f */
[----:B------:R-:W-:-:S03]  /*42b0*/  FFMA R21, R21, 0.69314718246459960938, R40 ;  /* 0x3f31721815157823 */ /* 0x000fc60000000028 */
[----:B------:R-:W-:Y:S02]  /*42c0*/  USHF.L.U32 UR6, UR4, 0x2, URZ ;  /* 0x0000000204067899 */ /* 0x000fe4000800063f */
[----:B------:R-:W-:Y:S01]  /*42d0*/  UIMAD.WIDE UR4, UR4, 0x4, URZ ;  /* 0x00000004040478a5 */ /* 0x000fe2000f8e023f */
[----:B------:R-:W-:Y:S01]  /*42e0*/  LDS.128 R12, [R18] ;  /* 0x00000000120c7984 */ /* 0x000fe20000000c00 */
[----:B------:R-:W-:Y:S06]  /*42f0*/  BAR.SYNC.DEFER_BLOCKING 0x0 ;  /* 0x0000000000007b1d */ /* 0x000fec0000010000 */
[----:B------:R1:W-:Y:S02]  /*4300*/  STSM.16.M88.4 [R24], R36 ;  /* 0x0000002418007844 */ /* 0x0003e40000000200 */
[----:B------:R-:W-:Y:S01]  /*4310*/  BAR.SYNC.DEFER_BLOCKING 0x0 ;  /* 0x0000000000007b1d */ /* 0x000fe20000010000 */
[C---:B-1----:R-:W-:Y:S01]  /*4320*/  IMAD R39, R69.reuse, 0x9, RZ ;  /* 0x0000000945277824 */ /* 0x042fe200078e02ff */
[----:B------:R-:W-:-:S02]  /*4330*/  SHF.L.U32 R37, R69, 0x3, RZ ;  /* 0x0000000345257819 */ /* 0x000fc400000006ff */
[-C--:B------:R-:W-:Y:S02]  /*4340*/  LEA R24, P6, R69, R16.reuse, 0x4 ;  /* 0x0000001045187211 */ /* 0x080fe400078c20ff */
[-C--:B------:R-:W-:Y:S02]  /*4350*/  IADD3 R38, P5, R99, R16.reuse, RZ ;  /* 0x0000001063267210 */ /* 0x080fe40007fbe0ff */
[-C--:B------:R-:W-:Y:S02]  /*4360*/  LEA.HI.X.SX32 R43, R39, R17.reuse, 0x1, P4 ;  /* 0x00000011272b7211 */ /* 0x080fe400020f0eff */
[-C--:B------:R-:W-:Y:S02]  /*4370*/  LEA.HI.X.SX32 R25, R37, R17.reuse, 0x1, P6 ;  /* 0x0000001125197211 */ /* 0x080fe400030f0eff */
[----:B------:R-:W-:Y:S01]  /*4380*/  LEA.HI.X.SX32 R39, R49, R17, 0x1, P5 ;  /* 0x0000001131277211 */ /* 0x000fe200028f0eff */
[----:B------:R1:W-:Y:S01]  /*4390*/  STG.E.U16 desc[UR22][R16.64], R8 ;  /* 0x0000000810007986 */ /* 0x0003e2000c101516 */
[----:B------:R-:W-:-:S02]  /*43a0*/  IADD3 R32, P6, R103, R16, RZ ;  /* 0x0000001067207210 */ /* 0x000fc40007fde0ff */
[-C--:B------:R-:W-:Y:S02]  /*43b0*/  IADD3 R36, P4, R107, R16.reuse, RZ ;  /* 0x000000106b247210 */ /* 0x080fe40007f9e0ff */
[-C--:B------:R-:W-:Y:S02]  /*43c0*/  IADD3 R34, P5, R47, R16.reuse, RZ ;  /* 0x000000102f227210 */ /* 0x080fe40007fbe0ff */
[-C--:B------:R-:W-:Y:S02]  /*43d0*/  LEA.HI.X.SX32 R33, R55, R17.reuse, 0x1, P6 ;  /* 0x0000001137217211 */ /* 0x080fe400030f0eff */
[-C--:B------:R-:W-:Y:S02]  /*43e0*/  LEA.HI.X.SX32 R37, R57, R17.reuse, 0x1, P4 ;  /* 0x0000001139257211 */ /* 0x080fe400020f0eff */
[----:B------:R-:W-:Y:S02]  /*43f0*/  LEA.HI.X.SX32 R35, R59, R17, 0x1, P5 ;  /* 0x000000113b237211 */ /* 0x000fe400028f0eff */
[----:B------:R-:W-:-:S02]  /*4400*/  IADD3 R30, P6, R85, R16, RZ ;  /* 0x00000010551e7210 */ /* 0x000fc40007fde0ff */
[-C--:B------:R-:W-:Y:S02]  /*4410*/  IADD3 R28, P4, R19, R16.reuse, RZ ;  /* 0x00000010131c7210 */ /* 0x080fe40007f9e0ff */
[-C--:B------:R-:W-:Y:S02]  /*4420*/  LEA R68, P5, R69, R16.reuse, 0x5 ;  /* 0x0000001045447211 */ /* 0x080fe400078a28ff */
[-C--:B------:R-:W-:Y:S02]  /*4430*/  LEA.HI.X.SX32 R31, R61, R17.reuse, 0x1, P6 ;  /* 0x000000113d1f7211 */ /* 0x080fe400030f0eff */
[-C--:B------:R-:W-:Y:S02]  /*4440*/  LEA.HI.X.SX32 R29, R63, R17.reuse, 0x1, P4 ;  /* 0x000000113f1d7211 */ /* 0x080fe400020f0eff */
[----:B------:R-:W-:Y:S02]  /*4450*/  LEA.HI.X.SX32 R69, R65, R17, 0x1, P5 ;  /* 0x0000001141457211 */ /* 0x000fe400028f0eff */
        /* <DEDUP_REMOVED lines=26> */
[----:B------:R-:W-:Y:S02]  /*4600*/  IADD3 R82, P5, R87, R16, RZ ;  /* 0x0000001057527210 */ /* 0x000fe40007fbe0ff */
[-C--:B------:R-:W-:Y:S02]  /*4610*/  LEA.HI.X.SX32 R87, R41, R17.reuse, 0x1, P6 ;  /* 0x0000001129577211 */ /* 0x080fe400030f0eff */
[-C--:B------:R-:W-:Y:S02]  /*4620*/  LEA.HI.X.SX32 R91, R19, R17.reuse, 0x1, P4 ;  /* 0x00000011135b7211 */ /* 0x080fe400020f0eff */
[----:B------:R-:W-:Y:S02]  /*4630*/  LEA.HI.X.SX32 R83, R83, R17, 0x1, P5 ;  /* 0x0000001153537211 */ /* 0x000fe400028f0eff */
[----:B------:R-:W2:Y:S01]  /*4640*/  LDS.128 R16, [R18] ;  /* 0x0000000012107984 */ /* 0x000ea20000000c00 */
[----:B-1----:R-:W-:-:S02]  /*4650*/  PRMT R8, R8, 0x7632, R8 ;  /* 0x0000763208087816 */ /* 0x002fc40000000008 */
[----:B------:R-:W-:-:S03]  /*4660*/  PRMT R41, R9, 0x7632, R41 ;  /* 0x0000763209297816 */ /* 0x000fc60000000029 */
[----:B------:R1:W-:Y:S04]  /*4670*/  STG.E.U16 desc[UR22][R70.64], R8 ;  /* 0x0000000846007986 */ /* 0x0003e8000c101516 */
[----:B------:R3:W-:Y:S04]  /*4680*/  STG.E.U16 desc[UR22][R72.64], R9 ;  /* 0x0000000948007986 */ /* 0x0007e8000c101516 */
[----:B------:R-:W-:Y:S01]  /*4690*/  STG.E.U16 desc[UR22][R74.64], R41 ;  /* 0x000000294a007986 */ /* 0x000fe2000c101516 */
[----:B-1----:R-:W-:-:S03]  /*46a0*/  PRMT R71, R11, 0x7632, R71 ;  /* 0x000076320b477816 */ /* 0x002fc60000000047 */
[----:B------:R1:W-:Y:S01]  /*46b0*/  STG.E.U16 desc[UR22][R76.64], R10 ;  /* 0x0000000a4c007986 */ /* 0x0003e2000c101516 */
[----:B0-----:R-:W-:Y:S02]  /*46c0*/  PRMT R8, R5, 0x7632, R8 ;  /* 0x0000763205087816 */ /* 0x001fe40000000008 */
[----:B---3--:R-:W-:Y:S01]  /*46d0*/  PRMT R73, R4, 0x7632, R73 ;  /* 0x0000763204497816 */ /* 0x008fe20000000049 */
[----:B------:R-:W-:Y:S01]  /*46e0*/  STG.E.U16 desc[UR22][R78.64], R50 ;  /* 0x000000324e007986 */ /* 0x000fe2000c101516 */
[----:B------:R-:W-:-:S03]  /*46f0*/  PRMT R9, R6, 0x7632, R9 ;  /* 0x0000763206097816 */ /* 0x000fc60000000009 */
[----:B------:R-:W-:Y:S04]  /*4700*/  STG.E.U16 desc[UR22][R80.64], R11 ;  /* 0x0000000b50007986 */ /* 0x000fe8000c101516 */
[----:B------:R0:W-:Y:S01]  /*4710*/  STG.E.U16 desc[UR22][R26.64], R71 ;  /* 0x000000471a007986 */ /* 0x0001e2000c101516 */
[----:B-1----:R-:W-:-:S03]  /*4720*/  PRMT R10, R7, 0x7632, R10 ;  /* 0x00007632070a7816 */ /* 0x002fc6000000000a */
[----:B------:R1:W-:Y:S04]  /*4730*/  STG.E.U16 desc[UR22][R24.64], R4 ;  /* 0x0000000418007986 */ /* 0x0003e8000c101516 */
[----:B------:R3:W-:Y:S01]  /*4740*/  STG.E.U16 desc[UR22][R42.64], R73 ;  /* 0x000000492a007986 */ /* 0x0007e2000c101516 */
[----:B--2---:R-:W-:-:S03]  /*4750*/  PRMT R41, R19, 0x7632, R41 ;  /* 0x0000763213297816 */ /* 0x004fc60000000029 */
[----:B------:R2:W-:Y:S01]  /*4760*/  STG.E.U16 desc[UR22][R38.64], R5 ;  /* 0x0000000526007986 */ /* 0x0005e2000c101516 */
[----:B0-----:R-:W-:-:S03]  /*4770*/  PRMT R26, R16, 0x7632, R26 ;  /* 0x00007632101a7816 */ /* 0x001fc6000000001a */
[----:B------:R0:W-:Y:S01]  /*4780*/  STG.E.U16 desc[UR22][R32.64], R8 ;  /* 0x0000000820007986 */ /* 0x0001e2000c101516 */
[----:B-1----:R-:W-:Y:S02]  /*4790*/  PRMT R4, R14, 0x7632, R4 ;  /* 0x000076320e047816 */ /* 0x002fe40000000004 */
[----:B------:R-:W-:Y:S01]  /*47a0*/  PRMT R24, R15, 0x7632, R24 ;  /* 0x000076320f187816 */ /* 0x000fe20000000018 */
[----:B------:R1:W-:Y:S01]  /*47b0*/  STG.E.U16 desc[UR22][R36.64], R6 ;  /* 0x0000000624007986 */ /* 0x0003e2000c101516 */
[----:B---3--:R-:W-:-:S03]  /*47c0*/  PRMT R43, R18, 0x7632, R43 ;  /* 0x00007632122b7816 */ /* 0x008fc6000000002b */
[----:B------:R3:W-:Y:S01]  /*47d0*/  STG.E.U16 desc[UR22][R34.64], R9 ;  /* 0x0000000922007986 */ /* 0x0007e2000c101516 */
[----:B--2---:R-:W-:-:S03]  /*47e0*/  FSEL R5, R2, -INF , P3 ;  /* 0xff80000002057808 */ /* 0x004fc60001800000 */
[----:B------:R2:W-:Y:S01]  /*47f0*/  STG.E.U16 desc[UR22][R30.64], R7 ;  /* 0x000000071e007986 */ /* 0x0005e2000c101516 */
[----:B0-----:R-:W-:Y:S01]  /*4800*/  PRMT R33, R12, 0x7632, R33 ;  /* 0x000076320c217816 */ /* 0x001fe20000000021 */
[----:B------:R-:W-:Y:S01]  /*4810*/  FFMA R2, R5, 0.69314718246459960938, R88 ;  /* 0x3f31721805027823 */ /* 0x000fe20000000058 */
[----:B------:R-:W-:Y:S01]  /*4820*/  SHF.L.U32 R5, R23, 0x2, RZ ;  /* 0x0000000217057819 */ /* 0x000fe200000006ff */
[----:B------:R0:W-:Y:S01]  /*4830*/  STG.E.U16 desc[UR22][R28.64], R10 ;  /* 0x0000000a1c007986 */ /* 0x0001e2000c101516 */
[----:B-1----:R-:W-:-:S03]  /*4840*/  SHF.L.U32 R6, R22, 0x1, RZ ;  /* 0x0000000116067819 */ /* 0x002fc600000006ff */
[----:B------:R-:W-:Y:S01]  /*4850*/  STG.E.U16 desc[UR22][R68.64], R12 ;  /* 0x0000000c44007986 */ /* 0x000fe2000c101516 */
[----:B------:R-:W-:Y:S01]  /*4860*/  LOP3.LUT R6, R6, 0x1f8, RZ, 0xc0, !PT ;  /* 0x000001f806067812 */ /* 0x000fe200078ec0ff */
[----:B---3--:R-:W1:Y:S02]  /*4870*/  LDC.64 R8, c[0x0][0x230] ;  /* 0x00008c00ff087b82 */ /* 0x008e640000000a00 */
[----:B------:R-:W-:Y:S01]  /*4880*/  STG.E.U16 desc[UR22][R66.64], R33 ;  /* 0x0000002142007986 */ /* 0x000fe2000c101516 */
[----:B--2---:R-:W-:Y:S02]  /*4890*/  PRMT R7, R17, 0x7632, R7 ;  /* 0x0000763211077816 */ /* 0x004fe40000000007 */
[----:B0-----:R-:W-:Y:S01]  /*48a0*/  PRMT R29, R13, 0x7632, R29 ;  /* 0x000076320d1d7816 */ /* 0x001fe2000000001d */
[----:B------:R-:W-:Y:S04]  /*48b0*/  STG.E.U16 desc[UR22][R64.64], R13 ;  /* 0x0000000d40007986 */ /* 0x000fe8000c101516 */
[----:B------:R-:W-:Y:S04]  /*48c0*/  STG.E.U16 desc[UR22][R58.64], R29 ;  /* 0x0000001d3a007986 */ /* 0x000fe8000c101516 */
[----:B------:R-:W-:Y:S04]  /*48d0*/  STG.E.U16 desc[UR22][R62.64], R14 ;  /* 0x0000000e3e007986 */ /* 0x000fe8000c101516 */
[----:B------:R0:W-:Y:S04]  /*48e0*/  STG.E.U16 desc[UR22][R60.64], R4 ;  /* 0x000000043c007986 */ /* 0x0001e8000c101516 */
[----:B------:R-:W-:Y:S04]  /*48f0*/  STG.E.U16 desc[UR22][R56.64], R15 ;  /* 0x0000000f38007986 */ /* 0x000fe8000c101516 */
[----:B------:R-:W-:Y:S04]  /*4900*/  STG.E.U16 desc[UR22][R48.64], R24 ;  /* 0x0000001830007986 */ /* 0x000fe8000c101516 */
[----:B------:R-:W-:Y:S01]  /*4910*/  STG.E.U16 desc[UR22][R54.64], R16 ;  /* 0x0000001036007986 */ /* 0x000fe2000c101516 */
[----:B0-----:R-:W-:-:S03]  /*4920*/  IMAD.HI R4, R23, 0x4, RZ ;  /* 0x0000000417047827 */ /* 0x001fc600078e02ff */
[----:B------:R-:W-:Y:S04]  /*4930*/  STG.E.U16 desc[UR22][R52.64], R26 ;  /* 0x0000001a34007986 */ /* 0x000fe8000c101516 */
[----:B------:R-:W-:Y:S04]  /*4940*/  STG.E.U16 desc[UR22][R46.64], R17 ;  /* 0x000000112e007986 */ /* 0x000fe8000c101516 */
[----:B------:R-:W-:Y:S04]  /*4950*/  STG.E.U16 desc[UR22][R44.64], R7 ;  /* 0x000000072c007986 */ /* 0x000fe8000c101516 */
[----:B------:R-:W-:Y:S04]  /*4960*/  STG.E.U16 desc[UR22][R84.64], R18 ;  /* 0x0000001254007986 */ /* 0x000fe8000c101516 */
[----:B------:R-:W-:Y:S04]  /*4970*/  STG.E.U16 desc[UR22][R86.64], R43 ;  /* 0x0000002b56007986 */ /* 0x000fe8000c101516 */
[----:B------:R-:W-:Y:S04]  /*4980*/  STG.E.U16 desc[UR22][R90.64], R19 ;  /* 0x000000135a007986 */ /* 0x000fe8000c101516 */
[----:B------:R-:W-:Y:S01]  /*4990*/  STG.E.U16 desc[UR22][R82.64], R41 ;  /* 0x0000002952007986 */ /* 0x000fe2000c101516 */
[----:B------:R-:W-:Y:S06]  /*49a0*/  BAR.SYNC.DEFER_BLOCKING 0x0 ;  /* 0x0000000000007b1d */ /* 0x000fec0000010000 */
[----:B------:R1:W-:Y:S04]  /*49b0*/  STS.64 [R6+UR21], R2 ;  /* 0x0000000206007988 */ /* 0x0003e80008000a15 */
[----:B------:R-:W-:Y:S01]  /*49c0*/  STS.64 [R6+UR21+0x200], R20 ;  /* 0x0002001406007988 */ /* 0x000fe20008000a15 */
[----:B------:R-:W-:Y:S01]  /*49d0*/  BAR.SYNC.DEFER_BLOCKING 0x0 ;  /* 0x0000000000007b1d */ /* 0x000fe20000010000 */
[----:B-1----:R-:W-:-:S04]  /*49e0*/  IADD3 R2, P0, P1, R5, UR6, R8 ;  /* 0x0000000605027c10 */ /* 0x002fc8000f91e008 */
[----:B------:R-:W-:Y:S01]  /*49f0*/  IADD3.X R3, R4, UR5, R9, P0, P1 ;  /* 0x0000000504037c10 */ /* 0x000fe200087e2409 */
[----:B------:R-:W0:Y:S04]  /*4a00*/  LDS R7, [R0] ;  /* 0x0000000000077984 */ /* 0x000e280000000800 */
[----:B0-----:R-:W-:Y:S01]  /*4a10*/  STG.E desc[UR22][R2.64], R7 ;  /* 0x0000000702007986 */ /* 0x001fe2000c101916 */
[----:B------:R-:W-:Y:S05]  /*4a20*/  EXIT ;  /* 0x000000000000794d */ /* 0x000fea0003800000 */
.L_x_2:
[----:B------:R-:W-:-:S00]  /*4a30*/  BRA `(.L_x_2) ;  /* 0xfffffffc00fc7947 */ /* 0x000fc0000383ffff */
[----:B------:R-:W-:-:S00]  /*4a40*/  NOP ;  /* 0x0000000000007918 */ /* 0x000fc00000000000 */
        /* <DEDUP_REMOVED lines=11> */
.L_x_3:


//--------------------- .nv.global.init           --------------------------
	.section	.nv.global.init,"aw",@progbits
.nv.global.init:
	.type		_$_str,@object
	.size		_$_str,(.L_0 - _$_str)
_$_str:
        /*0000*/ 	.byte	0x5f, 0x5f, 0x43, 0x55, 0x44, 0x41, 0x5f, 0x46, 0x54, 0x5a, 0x00
.L_0:


//--------------------- .nv.shared.attn_fwd       --------------------------
	.section	.nv.shared.attn_fwd,"aw",@nobits
	.sectionflags	@""
	.align	16
	.zero		1024


//--------------------- .nv.shared.reserved.0     --------------------------
	.section	.nv.shared.reserved.0,"aw",@nobits
	.weak		__nv_reservedSMEM_offset_0_alias
	.size		__nv_reservedSMEM_offset_0_alias, 0, 0
	.other		__nv_reservedSMEM_offset_0_alias,@"STO_CUDA_RESERVED_SHARED STV_DEFAULT"
__nv_reservedSMEM_offset_0_alias:
	.zero		0


//--------------------- .nv.constant0.attn_fwd    --------------------------
	.section	.nv.constant0.attn_fwd,"a",@progbits
	.sectionflags	@""
	.align	4
.nv.constant0.attn_fwd:
	.zero		664


//--------------------- SYMBOLS --------------------------

	.type		.nv.reservedSmem.offset0,@object
	.size		.nv.reservedSmem.offset0,0x4
